	.headerflags	@"EF_CUDA_TEXMODE_UNIFIED EF_CUDA_64BIT_ADDRESS EF_CUDA_ACCELERATORS EF_CUDA_SM90 EF_CUDA_VIRTUAL_SM(EF_CUDA_SM90)"
	.elftype	@"ET_EXEC"


//--------------------- .nv.info                  --------------------------
	.section	.nv.info,"",@"SHT_CUDA_INFO"
	.align	4


	//----- nvinfo : EIATTR_REGCOUNT
	.align		4
        /*0000*/ 	.byte	0x04, 0x2f
        /*0002*/ 	.short	(.L_2 - .L_1)
	.align		4
.L_1:
        /*0004*/ 	.word	index@(triton_)
        /*0008*/ 	.word	0x0000003e


	//----- nvinfo : EIATTR_MIN_STACK_SIZE
	.align		4
.L_2:
        /*000c*/ 	.byte	0x04, 0x12
        /*000e*/ 	.short	(.L_4 - .L_3)
	.align		4
.L_3:
        /*0010*/ 	.word	index@(triton_)
        /*0014*/ 	.word	0x00000000


	//----- nvinfo : EIATTR_FRAME_SIZE
	.align		4
.L_4:
        /*0018*/ 	.byte	0x04, 0x11
        /*001a*/ 	.short	(.L_6 - .L_5)
	.align		4
.L_5:
        /*001c*/ 	.word	index@(triton_)
        /*0020*/ 	.word	0x00000000


	//----- nvinfo : EIATTR_MIN_STACK_SIZE
	.align		4
.L_6:
        /*0024*/ 	.byte	0x04, 0x12
        /*0026*/ 	.short	(.L_8 - .L_7)
	.align		4
.L_7:
        /*0028*/ 	.word	index@(triton_)
        /*002c*/ 	.word	0x00000000
.L_8:


//--------------------- .nv.info.triton_          --------------------------
	.section	.nv.info.triton_,"",@"SHT_CUDA_INFO"
	.sectionflags	@""
	.align	4


	//----- nvinfo : EIATTR_CUDA_API_VERSION
	.align		4
        /*0000*/ 	.byte	0x04, 0x37
        /*0002*/ 	.short	(.L_10 - .L_9)
.L_9:
        /*0004*/ 	.word	0x0000007c


	//----- nvinfo : EIATTR_KPARAM_INFO
	.align		4
.L_10:
        /*0008*/ 	.byte	0x04, 0x17
        /*000a*/ 	.short	(.L_12 - .L_11)
.L_11:
        /*000c*/ 	.word	0x00000000
        /*0010*/ 	.short	0x0006
        /*0012*/ 	.short	0x0028
        /*0014*/ 	.byte	0x00, 0xf0, 0x11, 0x00


	//----- nvinfo : EIATTR_KPARAM_INFO
	.align		4
.L_12:
        /*0018*/ 	.byte	0x04, 0x17
        /*001a*/ 	.short	(.L_14 - .L_13)
.L_13:
        /*001c*/ 	.word	0x00000000
        /*0020*/ 	.short	0x0005
        /*0022*/ 	.short	0x0024
        /*0024*/ 	.byte	0x00, 0xf0, 0x11, 0x00


	//----- nvinfo : EIATTR_KPARAM_INFO
	.align		4
.L_14:
        /*0028*/ 	.byte	0x04, 0x17
        /*002a*/ 	.short	(.L_16 - .L_15)
.L_15:
        /*002c*/ 	.word	0x00000000
        /*0030*/ 	.short	0x0004
        /*0032*/ 	.short	0x0020
        /*0034*/ 	.byte	0x00, 0xf0, 0x11, 0x00


	//----- nvinfo : EIATTR_KPARAM_INFO
	.align		4
.L_16:
        /*0038*/ 	.byte	0x04, 0x17
        /*003a*/ 	.short	(.L_18 - .L_17)
.L_17:
        /*003c*/ 	.word	0x00000000
        /*0040*/ 	.short	0x0003
        /*0042*/ 	.short	0x0018
        /*0044*/ 	.byte	0x00, 0xf0, 0x21, 0x00


	//----- nvinfo : EIATTR_KPARAM_INFO
	.align		4
.L_18:
        /*0048*/ 	.byte	0x04, 0x17
        /*004a*/ 	.short	(.L_20 - .L_19)
.L_19:
        /*004c*/ 	.word	0x00000000
        /*0050*/ 	.short	0x0002
        /*0052*/ 	.short	0x0010
        /*0054*/ 	.byte	0x00, 0xf0, 0x21, 0x00


	//----- nvinfo : EIATTR_KPARAM_INFO
	.align		4
.L_20:
        /*0058*/ 	.byte	0x04, 0x17
        /*005a*/ 	.short	(.L_22 - .L_21)
.L_21:
        /*005c*/ 	.word	0x00000000
        /*0060*/ 	.short	0x0001
        /*0062*/ 	.short	0x0008
        /*0064*/ 	.byte	0x00, 0xf0, 0x21, 0x00


	//----- nvinfo : EIATTR_KPARAM_INFO
	.align		4
.L_22:
        /*0068*/ 	.byte	0x04, 0x17
        /*006a*/ 	.short	(.L_24 - .L_23)
.L_23:
        /*006c*/ 	.word	0x00000000
        /*0070*/ 	.short	0x0000
        /*0072*/ 	.short	0x0000
        /*0074*/ 	.byte	0x00, 0xf0, 0x21, 0x00


	//----- nvinfo : EIATTR_SPARSE_MMA_MASK
	.align		4
.L_24:
        /*0078*/ 	.byte	0x03, 0x50
        /*007a*/ 	.short	0x0000


	//----- nvinfo : EIATTR_MAXREG_COUNT
	.align		4
        /*007c*/ 	.byte	0x03, 0x1b
        /*007e*/ 	.short	0x0080


	//----- nvinfo : EIATTR_COOP_GROUP_MASK_REGIDS
	.align		4
        /*0080*/ 	.byte	0x04, 0x29
        /*0082*/ 	.short	(.L_26 - .L_25)


	//   ....[0]....
.L_25:
        /*0084*/ 	.word	0xffffffff


	//   ....[1]....
        /*0088*/ 	.word	0xffffffff


	//   ....[2]....
        /*008c*/ 	.word	0xffffffff


	//   ....[3]....
        /*0090*/ 	.word	0xffffffff


	//   ....[4]....
        /*0094*/ 	.word	0xffffffff


	//   ....[5]....
        /*0098*/ 	.word	0xffffffff


	//   ....[6]....
        /*009c*/ 	.word	0xffffffff


	//   ....[7]....
        /*00a0*/ 	.word	0xffffffff


	//   ....[8]....
        /*00a4*/ 	.word	0xffffffff


	//----- nvinfo : EIATTR_COOP_GROUP_INSTR_OFFSETS
	.align		4
.L_26:
        /*00a8*/ 	.byte	0x04, 0x28
        /*00aa*/ 	.short	(.L_28 - .L_27)


	//   ....[0]....
.L_27:
        /*00ac*/ 	.word	0x00001420


	//   ....[1]....
        /*00b0*/ 	.word	0x000016e0


	//   ....[2]....
        /*00b4*/ 	.word	0x00001760


	//   ....[3]....
        /*00b8*/ 	.word	0x000017c0


	//   ....[4]....
        /*00bc*/ 	.word	0x00001810


	//   ....[5]....
        /*00c0*/ 	.word	0x000018b0


	//   ....[6]....
        /*00c4*/ 	.word	0x000018f0


	//   ....[7]....
        /*00c8*/ 	.word	0x000019f0


	//   ....[8]....
        /*00cc*/ 	.word	0x00001a60


	//----- nvinfo : EIATTR_EXIT_INSTR_OFFSETS
	.align		4
.L_28:
        /*00d0*/ 	.byte	0x04, 0x1c
        /*00d2*/ 	.short	(.L_30 - .L_29)


	//   ....[0]....
.L_29:
        /*00d4*/ 	.word	0x00002550


	//----- nvinfo : EIATTR_MAX_THREADS
	.align		4
.L_30:
        /*00d8*/ 	.byte	0x04, 0x05
        /*00da*/ 	.short	(.L_32 - .L_31)
.L_31:
        /*00dc*/ 	.word	0x00000200
        /*00e0*/ 	.word	0x00000001
        /*00e4*/ 	.word	0x00000001


	//----- nvinfo : EIATTR_CBANK_PARAM_SIZE
	.align		4
.L_32:
        /*00e8*/ 	.byte	0x03, 0x19
        /*00ea*/ 	.short	0x002c


	//----- nvinfo : EIATTR_PARAM_CBANK
	.align		4
        /*00ec*/ 	.byte	0x04, 0x0a
        /*00ee*/ 	.short	(.L_34 - .L_33)
	.align		4
.L_33:
        /*00f0*/ 	.word	index@(.nv.constant0.triton_)
        /*00f4*/ 	.short	0x0210
        /*00f6*/ 	.short	0x002c


	//----- nvinfo : EIATTR_SW_WAR
	.align		4
.L_34:
        /*00f8*/ 	.byte	0x04, 0x36
        /*00fa*/ 	.short	(.L_36 - .L_35)
.L_35:
        /*00fc*/ 	.word	0x00000008
.L_36:


//--------------------- .nv.callgraph             --------------------------
	.section	.nv.callgraph,"",@"SHT_CUDA_CALLGRAPH"
	.align	4
	.sectionentsize	8
	.align		4
        /*0000*/ 	.word	0x00000000
	.align		4
        /*0004*/ 	.word	0xffffffff
	.align		4
        /*0008*/ 	.word	0x00000000
	.align		4
        /*000c*/ 	.word	0xfffffffe
	.align		4
        /*0010*/ 	.word	0x00000000
	.align		4
        /*0014*/ 	.word	0xfffffffd
	.align		4
        /*0018*/ 	.word	0x00000000
	.align		4
        /*001c*/ 	.word	0xfffffffc


//--------------------- .nv.constant4             --------------------------
	.section	.nv.constant4,"a",@progbits
	.align	8
	.align		8
.nv.constant4:
        /*0000*/ 	.dword	_$_str


//--------------------- .text.triton_             --------------------------
	.section	.text.triton_,"ax",@progbits
	.align	128
        .global         triton_
        .type           triton_,@function
        .size           triton_,(.L_x_4 - triton_)
        .other          triton_,@"STO_CUDA_ENTRY STV_DEFAULT"
triton_:
.text.triton_:
[----:B------:R-:W0:Y:S02]  /*0000*/  LDC R1, c[0x0][0x28] ;  /* 0x00000a00ff017b82 */ /* 0x000e240000000800 */
[----:B------:R-:W1:Y:S01]  /*0010*/  S2R R4, SR_TID.X ;  /* 0x0000000000047919 */ /* 0x000e620000002100 */
[----:B------:R-:W-:Y:S01]  /*0020*/  ULDC.64 UR4, c[0x0][0x230] ;  /* 0x00008c0000047ab9 */ /* 0x000fe20000000a00 */
[----:B------:R-:W-:Y:S01]  /*0030*/  HFMA2.MMA R37, -RZ, RZ, 0, 0 ;  /* 0x00000000ff257435 */ /* 0x000fe200000001ff */
[----:B------:R-:W-:Y:S01]  /*0040*/  CS2R R12, SRZ ;  /* 0x00000000000c7805 */ /* 0x000fe2000001ff00 */
[----:B------:R-:W2:Y:S01]  /*0050*/  S2R R6, SR_CTAID.X ;  /* 0x0000000000067919 */ /* 0x000ea20000002500 */
[----:B------:R-:W-:Y:S02]  /*0060*/  CS2R R14, SRZ ;  /* 0x00000000000e7805 */ /* 0x000fe4000001ff00 */
[----:B------:R-:W-:Y:S02]  /*0070*/  CS2R R16, SRZ ;  /* 0x0000000000107805 */ /* 0x000fe4000001ff00 */
[----:B------:R-:W-:Y:S02]  /*0080*/  CS2R R18, SRZ ;  /* 0x0000000000127805 */ /* 0x000fe4000001ff00 */
[----:B------:R-:W-:-:S02]  /*0090*/  CS2R R20, SRZ ;  /* 0x0000000000147805 */ /* 0x000fc4000001ff00 */
[----:B------:R-:W-:Y:S02]  /*00a0*/  CS2R R22, SRZ ;  /* 0x0000000000167805 */ /* 0x000fe4000001ff00 */
[----:B------:R-:W-:Y:S02]  /*00b0*/  CS2R R24, SRZ ;  /* 0x0000000000187805 */ /* 0x000fe4000001ff00 */
[----:B------:R-:W-:Y:S02]  /*00c0*/  CS2R R26, SRZ ;  /* 0x00000000001a7805 */ /* 0x000fe4000001ff00 */
[----:B------:R-:W-:Y:S02]  /*00d0*/  CS2R R28, SRZ ;  /* 0x00000000001c7805 */ /* 0x000fe4000001ff00 */
[----:B------:R-:W-:Y:S02]  /*00e0*/  CS2R R30, SRZ ;  /* 0x00000000001e7805 */ /* 0x000fe4000001ff00 */
[----:B------:R-:W-:-:S02]  /*00f0*/  CS2R R32, SRZ ;  /* 0x0000000000207805 */ /* 0x000fc4000001ff00 */
[----:B------:R-:W-:Y:S02]  /*0100*/  CS2R R34, SRZ ;  /* 0x0000000000227805 */ /* 0x000fe4000001ff00 */
[----:B-1----:R-:W-:Y:S02]  /*0110*/  SHF.R.U32.HI R3, RZ, 0x3, R4 ;  /* 0x00000003ff037819 */ /* 0x002fe40000011604 */
[----:B------:R-:W-:Y:S02]  /*0120*/  SHF.L.U32 R4, R4, 0x3, RZ ;  /* 0x0000000304047819 */ /* 0x000fe400000006ff */
[----:B--2---:R-:W-:Y:S02]  /*0130*/  SHF.L.U32 R0, R6, 0x6, RZ ;  /* 0x0000000606007819 */ /* 0x004fe400000006ff */
[----:B------:R-:W-:-:S04]  /*0140*/  SGXT.U32 R3, R3, 0x6 ;  /* 0x000000060303781a */ /* 0x000fc80000000000 */
[----:B------:R-:W-:Y:S01]  /*0150*/  LOP3.LUT R2, R0, R3, RZ, 0xfc, !PT ;  /* 0x0000000300027212 */ /* 0x000fe200078efcff */
[----:B------:R-:W-:Y:S01]  /*0160*/  IMAD R3, R6, 0x40, R3 ;  /* 0x0000004006037824 */ /* 0x000fe200078e0203 */
[----:B------:R-:W-:Y:S02]  /*0170*/  LOP3.LUT R0, R4, 0x38, RZ, 0xc0, !PT ;  /* 0x0000003804007812 */ /* 0x000fe400078ec0ff */
[C---:B------:R-:W-:Y:S02]  /*0180*/  ISETP.GE.AND P0, PT, R2.reuse, UR4, PT ;  /* 0x0000000402007c0c */ /* 0x040fe4000bf06270 */
[C---:B------:R-:W-:Y:S01]  /*0190*/  ISETP.GE.AND P1, PT, R2.reuse, UR5, PT ;  /* 0x0000000502007c0c */ /* 0x040fe2000bf26270 */
[----:B------:R-:W-:Y:S01]  /*01a0*/  IMAD R0, R3, 0xc00, R0 ;  /* 0x00000c0003007824 */ /* 0x000fe200078e0200 */
[C---:B------:R-:W-:Y:S02]  /*01b0*/  ISETP.LT.AND P2, PT, R2.reuse, UR5, !P0 ;  /* 0x0000000502007c0c */ /* 0x040fe4000c741270 */
[----:B------:R-:W-:Y:S01]  /*01c0*/  ISETP.GE.AND P3, PT, R2, UR4, !P1 ;  /* 0x0000000402007c0c */ /* 0x000fe2000cf66270 */
[----:B------:R-:W-:-:S12]  /*01d0*/  ULDC.64 UR4, c[0x0][0x208] ;  /* 0x0000820000047ab9 */ /* 0x000fd80000000a00 */
.L_x_1:
[----:B------:R-:W1:Y:S01]  /*01e0*/  LDC.64 R2, c[0x0][0x218] ;  /* 0x00008600ff027b82 */ /* 0x000e620000000a00 */
[----:B------:R-:W-:Y:S02]  /*01f0*/  IADD3 R7, R0, R37, RZ ;  /* 0x0000002500077210 */ /* 0x000fe40007ffe0ff */
[----:B------:R-:W-:Y:S02]  /*0200*/  CS2R R4, SRZ ;  /* 0x0000000000047805 */ /* 0x000fe4000001ff00 */
[----:B------:R-:W-:Y:S02]  /*0210*/  CS2R R8, SRZ ;  /* 0x0000000000087805 */ /* 0x000fe4000001ff00 */
[----:B------:R-:W-:Y:S01]  /*0220*/  CS2R R10, SRZ ;  /* 0x00000000000a7805 */ /* 0x000fe2000001ff00 */
[----:B-1----:R-:W-:Y:S01]  /*0230*/  IMAD.WIDE R2, R7, 0x2, R2 ;  /* 0x0000000207027825 */ /* 0x002fe200078e0202 */
[----:B------:R-:W-:-:S04]  /*0240*/  CS2R R6, SRZ ;  /* 0x0000000000067805 */ /* 0x000fc8000001ff00 */
[----:B------:R-:W2:Y:S04]  /*0250*/  @P3 LDG.E.EL.128 R8, desc[UR4][R2.64] ;  /* 0x0000000402083981 */ /* 0x000ea8000c2e1d00 */
[----:B------:R-:W3:Y:S01]  /*0260*/  @P2 LDG.E.EL.128 R4, desc[UR4][R2.64] ;  /* 0x0000000402042981 */ /* 0x000ee2000c2e1d00 */
[----:B------:R-:W-:Y:S02]  /*0270*/  ISETP.NE.AND P4, PT, R37, RZ, PT ;  /* 0x000000ff2500720c */ /* 0x000fe40003f85270 */
[----:B------:R-:W-:Y:S02]  /*0280*/  CS2R R46, SRZ ;  /* 0x00000000002e7805 */ /* 0x000fe4000001ff00 */
[----:B------:R-:W-:Y:S02]  /*0290*/  CS2R R50, SRZ ;  /* 0x0000000000327805 */ /* 0x000fe4000001ff00 */
[----:B------:R-:W-:-:S02]  /*02a0*/  MOV R48, RZ ;  /* 0x000000ff00307202 */ /* 0x000fc40000000f00 */
[----:B------:R-:W-:Y:S02]  /*02b0*/  CS2R R56, SRZ ;  /* 0x0000000000387805 */ /* 0x000fe4000001ff00 */
[----:B------:R-:W-:Y:S01]  /*02c0*/  MOV R53, RZ ;  /* 0x000000ff00357202 */ /* 0x000fe20000000f00 */
[----:B------:R-:W-:Y:S01]  /*02d0*/  IMAD.MOV.U32 R54, RZ, RZ, 0x3f800000 ;  /* 0x3f800000ff367424 */ /* 0x000fe200078e00ff */
[----:B------:R-:W-:Y:S02]  /*02e0*/  MOV R41, 0x3f800000 ;  /* 0x3f80000000297802 */ /* 0x000fe40000000f00 */
[----:B------:R-:W-:Y:S02]  /*02f0*/  MOV R44, 0x3f800000 ;  /* 0x3f800000002c7802 */ /* 0x000fe40000000f00 */
[----:B------:R-:W-:Y:S02]  /*0300*/  MOV R55, 0x3f800000 ;  /* 0x3f80000000377802 */ /* 0x000fe40000000f00 */
[----:B--2---:R-:W-:-:S02]  /*0310*/  SEL R11, R11, RZ, P3 ;  /* 0x000000ff0b0b7207 */ /* 0x004fc40001800000 */
[----:B---3--:R-:W-:Y:S02]  /*0320*/  SEL R36, R7, RZ, P2 ;  /* 0x000000ff07247207 */ /* 0x008fe40001000000 */
[----:B------:R-:W-:Y:S02]  /*0330*/  SEL R4, R4, RZ, P2 ;  /* 0x000000ff04047207 */ /* 0x000fe40001000000 */
[----:B------:R-:W-:Y:S02]  /*0340*/  SEL R5, R5, RZ, P2 ;  /* 0x000000ff05057207 */ /* 0x000fe40001000000 */
[----:B------:R-:W-:Y:S02]  /*0350*/  SEL R6, R6, RZ, P2 ;  /* 0x000000ff06067207 */ /* 0x000fe40001000000 */
[----:B------:R-:W-:Y:S02]  /*0360*/  SEL R38, R8, RZ, P3 ;  /* 0x000000ff08267207 */ /* 0x000fe40001800000 */
[----:B------:R-:W-:-:S02]  /*0370*/  SEL R39, R9, RZ, P3 ;  /* 0x000000ff09277207 */ /* 0x000fc40001800000 */
[----:B------:R-:W-:Y:S01]  /*0380*/  SEL R40, R10, RZ, P3 ;  /* 0x000000ff0a287207 */ /* 0x000fe20001800000 */
[----:B------:R-:W-:Y:S01]  /*0390*/  IMAD.U32 R3, R36, 0x10000, RZ ;  /* 0x0001000024037824 */ /* 0x000fe200078e00ff */
[C---:B------:R-:W-:Y:S01]  /*03a0*/  PRMT R2, R5.reuse, 0x7632, R2 ;  /* 0x0000763205027816 */ /* 0x040fe20000000002 */
[C---:B------:R-:W-:Y:S01]  /*03b0*/  IMAD.U32 R9, R4.reuse, 0x10000, RZ ;  /* 0x0001000004097824 */ /* 0x040fe200078e00ff */
[----:B------:R-:W-:Y:S02]  /*03c0*/  SHF.L.U32 R7, R5, 0x10, RZ ;  /* 0x0000001005077819 */ /* 0x000fe400000006ff */
[----:B------:R-:W-:Y:S02]  /*03d0*/  @P0 SHF.L.U32 R3, R11, 0x10, RZ ;  /* 0x000000100b030819 */ /* 0x000fe400000006ff */
[----:B------:R-:W-:Y:S02]  /*03e0*/  PRMT R8, R4, 0x7632, R8 ;  /* 0x0000763204087816 */ /* 0x000fe40000000008 */
[----:B------:R-:W-:Y:S01]  /*03f0*/  SHF.L.U32 R5, R6, 0x10, RZ ;  /* 0x0000001006057819 */ /* 0x000fe200000006ff */
[----:B------:R-:W-:Y:S01]  /*0400*/  @P0 IMAD.U32 R5, R40, 0x10000, RZ ;  /* 0x0001000028050824 */ /* 0x000fe200078e00ff */
[----:B------:R-:W-:-:S02]  /*0410*/  PRMT R10, R36, 0x7632, R10 ;  /* 0x00007632240a7816 */ /* 0x000fc4000000000a */
[----:B------:R-:W-:Y:S02]  /*0420*/  @P0 SHF.L.U32 R9, R38, 0x10, RZ ;  /* 0x0000001026090819 */ /* 0x000fe400000006ff */
[----:B------:R-:W-:Y:S02]  /*0430*/  @P0 SHF.L.U32 R7, R39, 0x10, RZ ;  /* 0x0000001027070819 */ /* 0x000fe400000006ff */
[----:B------:R-:W-:Y:S02]  /*0440*/  PRMT R11, R11, 0x7632, R11 ;  /* 0x000076320b0b7816 */ /* 0x000fe4000000000b */
[----:B------:R-:W-:Y:S02]  /*0450*/  PRMT R4, R6, 0x7632, R4 ;  /* 0x0000763206047816 */ /* 0x000fe40000000004 */
[----:B------:R-:W-:Y:S02]  /*0460*/  PRMT R38, R38, 0x7632, R38 ;  /* 0x0000763226267816 */ /* 0x000fe40000000026 */
[----:B------:R-:W-:Y:S01]  /*0470*/  PRMT R39, R39, 0x7632, R39 ;  /* 0x0000763227277816 */ /* 0x000fe20000000027 */
[----:B------:R-:W-:Y:S01]  /*0480*/  IMAD.U32 R6, R2, 0x10000, RZ ;  /* 0x0001000002067824 */ /* 0x000fe200078e00ff */
[----:B------:R-:W-:-:S02]  /*0490*/  PRMT R40, R40, 0x7632, R40 ;  /* 0x0000763228287816 */ /* 0x000fc40000000028 */
[----:B------:R-:W-:Y:S01]  /*04a0*/  SHF.L.U32 R2, R10, 0x10, RZ ;  /* 0x000000100a027819 */ /* 0x000fe200000006ff */
[----:B------:R-:W-:Y:S01]  /*04b0*/  @P0 IMAD.U32 R2, R11, 0x10000, RZ ;  /* 0x000100000b020824 */ /* 0x000fe200078e00ff */
[----:B------:R-:W-:Y:S01]  /*04c0*/  SHF.L.U32 R8, R8, 0x10, RZ ;  /* 0x0000001008087819 */ /* 0x000fe200000006ff */
[----:B------:R-:W-:Y:S01]  /*04d0*/  @P0 IMAD.U32 R8, R38, 0x10000, RZ ;  /* 0x0001000026080824 */ /* 0x000fe200078e00ff */
[----:B------:R-:W-:Y:S01]  /*04e0*/  SHF.L.U32 R4, R4, 0x10, RZ ;  /* 0x0000001004047819 */ /* 0x000fe200000006ff */
[----:B------:R-:W-:Y:S01]  /*04f0*/  IMAD.MOV.U32 R11, RZ, RZ, 0x3f800000 ;  /* 0x3f800000ff0b7424 */ /* 0x000fe200078e00ff */
[----:B------:R-:W-:Y:S01]  /*0500*/  @P0 SHF.L.U32 R6, R39, 0x10, RZ ;  /* 0x0000001027060819 */ /* 0x000fe200000006ff */
[----:B------:R-:W-:Y:S01]  /*0510*/  IMAD.MOV.U32 R36, RZ, RZ, 0x3f800000 ;  /* 0x3f800000ff247424 */ /* 0x000fe200078e00ff */
[----:B------:R-:W-:Y:S02]  /*0520*/  @P0 SHF.L.U32 R4, R40, 0x10, RZ ;  /* 0x0000001028040819 */ /* 0x000fe400000006ff */
[----:B------:R-:W-:-:S02]  /*0530*/  MOV R10, 0x3f800000 ;  /* 0x3f800000000a7802 */ /* 0x000fc40000000f00 */
[----:B------:R-:W-:Y:S01]  /*0540*/  MOV R39, 0x3f800000 ;  /* 0x3f80000000277802 */ /* 0x000fe20000000f00 */
[----:B------:R-:W-:Y:S06]  /*0550*/  @!P4 BRA `(.L_x_0) ;  /* 0x0000000400e0c947 */ /* 0x000fec0003800000 */
[----:B------:R-:W-:Y:S01]  /*0560*/  FADD R11, R12, 1 ;  /* 0x3f8000000c0b7421 */ /* 0x000fe20000000000 */
[----:B------:R-:W-:Y:S01]  /*0570*/  FADD R47, R9, -R28 ;  /* 0x8000001c092f7221 */ /* 0x000fe20000000000 */
[----:B------:R-:W-:Y:S01]  /*0580*/  FADD R10, R13, 1 ;  /* 0x3f8000000d0a7421 */ /* 0x000fe20000000000 */
[----:B------:R-:W-:Y:S01]  /*0590*/  FADD R46, R8, -R29 ;  /* 0x8000001d082e7221 */ /* 0x000fe20000000000 */
[----:B------:R-:W-:Y:S01]  /*05a0*/  FMUL R36, R11, 0.25 ;  /* 0x3e8000000b247820 */ /* 0x000fe20000400000 */
[----:B------:R-:W-:Y:S01]  /*05b0*/  FMUL R38, R47, 0.25 ;  /* 0x3e8000002f267820 */ /* 0x000fe20000400000 */
[C---:B------:R-:W-:Y:S01]  /*05c0*/  FSETP.GT.AND P6, PT, |R11|.reuse, 8.50705917302346158658e+37, PT ;  /* 0x7e8000000b00780b */ /* 0x040fe20003fc4200 */
[C---:B------:R-:W-:Y:S01]  /*05d0*/  FMUL R39, R10.reuse, 0.25 ;  /* 0x3e8000000a277820 */ /* 0x040fe20000400000 */
[----:B------:R-:W-:Y:S01]  /*05e0*/  FSETP.GEU.AND P5, PT, |R10|, 1.175494350822287508e-38, PT ;  /* 0x008000000a00780b */ /* 0x000fe20003fae200 */
[----:B------:R-:W-:Y:S01]  /*05f0*/  FMUL R43, R46, 0.25 ;  /* 0x3e8000002e2b7820 */ /* 0x000fe20000400000 */
[----:B------:R-:W-:Y:S01]  /*0600*/  FSETP.GEU.AND P4, PT, |R11|, 1.175494350822287508e-38, PT ;  /* 0x008000000b00780b */ /* 0x000fe20003f8e200 */
[----:B------:R-:W-:Y:S01]  /*0610*/  FADD R51, R7, -R30 ;  /* 0x8000001e07337221 */ /* 0x000fe20000000000 */
[----:B------:R-:W-:Y:S01]  /*0620*/  FSEL R36, R36, R11, P6 ;  /* 0x0000000b24247208 */ /* 0x000fe20003000000 */
[----:B------:R-:W-:Y:S01]  /*0630*/  FADD R48, R6, -R31 ;  /* 0x8000001f06307221 */ /* 0x000fe20000000000 */
[----:B------:R-:W-:Y:S01]  /*0640*/  FSEL R38, R38, R47, P6 ;  /* 0x0000002f26267208 */ /* 0x000fe20003000000 */
[----:B------:R-:W-:Y:S01]  /*0650*/  FMUL R44, R51, 0.25 ;  /* 0x3e800000332c7820 */ /* 0x000fe20000400000 */
[----:B------:R-:W-:Y:S01]  /*0660*/  FSETP.GT.AND P6, PT, |R10|, 8.50705917302346158658e+37, PT ;  /* 0x7e8000000a00780b */ /* 0x000fe20003fc4200 */
[----:B------:R-:W-:Y:S01]  /*0670*/  FMUL R49, R48, 0.25 ;  /* 0x3e80000030317820 */ /* 0x000fe20000400000 */
[----:B------:R-:W-:Y:S01]  /*0680*/  FADD R53, R5, -R32 ;  /* 0x8000002005357221 */ /* 0x000fe20000000000 */
[----:B------:R-:W-:Y:S01]  /*0690*/  FADD R55, R18, 1 ;  /* 0x3f80000012377421 */ /* 0x000fe20000000000 */
[----:B------:R-:W-:Y:S01]  /*06a0*/  FSEL R40, R39, R10, P6 ;  /* 0x0000000a27287208 */ /* 0x000fe20003000000 */
[----:B------:R-:W-:Y:S01]  /*06b0*/  FADD R39, R14, 1 ;  /* 0x3f8000000e277421 */ /* 0x000fe20000000000 */
[----:B------:R-:W-:Y:S01]  /*06c0*/  FSEL R43, R43, R46, P6 ;  /* 0x0000002e2b2b7208 */ /* 0x000fe20003000000 */
[----:B------:R-:W-:Y:S01]  /*06d0*/  @!P4 FMUL R36, R36, 16777216 ;  /* 0x4b8000002424c820 */ /* 0x000fe20000400000 */
[----:B------:R-:W-:Y:S01]  /*06e0*/  @!P4 FMUL R38, R38, 16777216 ;  /* 0x4b8000002626c820 */ /* 0x000fe20000400000 */
[----:B------:R-:W-:Y:S01]  /*06f0*/  @!P5 FMUL R40, R40, 16777216 ;  /* 0x4b8000002828d820 */ /* 0x000fe20000400000 */
[----:B------:R-:W-:Y:S01]  /*0700*/  FMUL R42, R39, 0.25 ;  /* 0x3e800000272a7820 */ /* 0x000fe20000400000 */
[----:B------:R1:W2:Y:S01]  /*0710*/  MUFU.RCP R41, R36 ;  /* 0x0000002400297308 */ /* 0x0002a20000001000 */
[----:B------:R-:W-:Y:S01]  /*0720*/  @!P5 FMUL R43, R43, 16777216 ;  /* 0x4b8000002b2bd820 */ /* 0x000fe20000400000 */
[----:B------:R-:W-:Y:S01]  /*0730*/  FSETP.GT.AND P6, PT, |R39|, 8.50705917302346158658e+37, PT ;  /* 0x7e8000002700780b */ /* 0x000fe20003fc4200 */
[----:B------:R-:W-:Y:S01]  /*0740*/  FADD R57, R3, -R34 ;  /* 0x8000002203397221 */ /* 0x000fe20000000000 */
[----:B------:R-:W-:Y:S01]  /*0750*/  FSETP.GEU.AND P4, PT, |R39|, 1.175494350822287508e-38, PT ;  /* 0x008000002700780b */ /* 0x000fe20003f8e200 */
[----:B------:R-:W-:Y:S01]  /*0760*/  FADD R54, R19, 1 ;  /* 0x3f80000013367421 */ /* 0x000fe20000000000 */
[----:B------:R-:W-:Y:S01]  /*0770*/  FSEL R42, R42, R39, P6 ;  /* 0x000000272a2a7208 */ /* 0x000fe20003000000 */
[----:B------:R-:W-:Y:S01]  /*0780*/  FADD R56, R2, -R35 ;  /* 0x8000002302387221 */ /* 0x000fe20000000000 */
[----:B------:R-:W3:Y:S01]  /*0790*/  MUFU.RCP R40, R40 ;  /* 0x0000002800287308 */ /* 0x000ee20000001000 */
[----:B-1----:R-:W-:-:S05]  /*07a0*/  FADD R36, R15, 1 ;  /* 0x3f8000000f247421 */ /* 0x002fca0000000000 */
[C---:B------:R-:W-:Y:S01]  /*07b0*/  FSETP.GEU.AND P5, PT, |R36|.reuse, 1.175494350822287508e-38, PT ;  /* 0x008000002400780b */ /* 0x040fe20003fae200 */
[----:B--2---:R-:W-:Y:S01]  /*07c0*/  FFMA R38, R41, R38, R28 ;  /* 0x0000002629267223 */ /* 0x004fe2000000001c */
[----:B------:R-:W-:Y:S01]  /*07d0*/  FMUL R41, R36, 0.25 ;  /* 0x3e80000024297820 */ /* 0x000fe20000400000 */
[----:B------:R-:W-:Y:S02]  /*07e0*/  @!P4 FMUL R42, R42, 16777216 ;  /* 0x4b8000002a2ac820 */ /* 0x000fe40000400000 */
[----:B------:R-:W-:Y:S02]  /*07f0*/  FADD R9, R9, -R38 ;  /* 0x8000002609097221 */ /* 0x000fe40000000000 */
[----:B------:R1:W2:Y:S01]  /*0800*/  MUFU.RCP R45, R42 ;  /* 0x0000002a002d7308 */ /* 0x0002a20000001000 */
[----:B---3--:R-:W-:Y:S01]  /*0810*/  FFMA R43, R40, R43, R29 ;  /* 0x0000002b282b7223 */ /* 0x008fe2000000001d */
[----:B------:R-:W-:Y:S01]  /*0820*/  FSEL R40, R44, R51, P6 ;  /* 0x000000332c287208 */ /* 0x000fe20003000000 */
[----:B------:R-:W-:Y:S01]  /*0830*/  FFMA R47, R47, R9, R20 ;  /* 0x000000092f2f7223 */ /* 0x000fe20000000014 */
[----:B------:R-:W-:Y:S01]  /*0840*/  FSETP.GT.AND P6, PT, |R36|, 8.50705917302346158658e+37, PT ;  /* 0x7e8000002400780b */ /* 0x000fe20003fc4200 */
[----:B------:R-:W-:-:S02]  /*0850*/  FADD R8, R8, -R43 ;  /* 0x8000002b08087221 */ /* 0x000fc40000000000 */
[----:B------:R-:W-:Y:S01]  /*0860*/  @!P4 FMUL R40, R40, 16777216 ;  /* 0x4b8000002828c820 */ /* 0x000fe20000400000 */
[----:B------:R-:W-:Y:S01]  /*0870*/  FSEL R44, R41, R36, P6 ;  /* 0x00000024292c7208 */ /* 0x000fe20003000000 */
[----:B------:R-:W-:Y:S01]  /*0880*/  FADD R41, R16, 1 ;  /* 0x3f80000010297421 */ /* 0x000fe20000000000 */
[----:B------:R-:W-:Y:S01]  /*0890*/  FSEL R49, R49, R48, P6 ;  /* 0x0000003031317208 */ /* 0x000fe20003000000 */
[----:B-1----:R-:W-:Y:S01]  /*08a0*/  FMUL R42, R53, 0.25 ;  /* 0x3e800000352a7820 */ /* 0x002fe20000400000 */
[----:B------:R-:W-:Y:S01]  /*08b0*/  FFMA R46, R46, R8, R21 ;  /* 0x000000082e2e7223 */ /* 0x000fe20000000015 */
[----:B------:R-:W-:Y:S01]  /*08c0*/  @!P5 FMUL R44, R44, 16777216 ;  /* 0x4b8000002c2cd820 */ /* 0x000fe20000400000 */
[----:B------:R-:W-:Y:S01]  /*08d0*/  FSETP.GEU.AND P4, PT, |R41|, 1.175494350822287508e-38, PT ;  /* 0x008000002900780b */ /* 0x000fe20003f8e200 */
[----:B------:R-:W-:Y:S01]  /*08e0*/  @!P5 FMUL R49, R49, 16777216 ;  /* 0x4b8000003131d820 */ /* 0x000fe20000400000 */
[----:B------:R-:W-:Y:S01]  /*08f0*/  FMUL R50, R41, 0.25 ;  /* 0x3e80000029327820 */ /* 0x000fe20000400000 */
[----:B--2---:R-:W-:Y:S01]  /*0900*/  FFMA R40, R45, R40, R30 ;  /* 0x000000282d287223 */ /* 0x004fe2000000001e */
[----:B------:R-:W-:Y:S01]  /*0910*/  FSETP.GT.AND P6, PT, |R41|, 8.50705917302346158658e+37, PT ;  /* 0x7e8000002900780b */ /* 0x000fe20003fc4200 */
[----:B------:R-:W1:Y:S02]  /*0920*/  MUFU.RCP R44, R44 ;  /* 0x0000002c002c7308 */ /* 0x000e640000001000 */
[----:B------:R-:W-:Y:S01]  /*0930*/  FADD R7, R7, -R40 ;  /* 0x8000002807077221 */ /* 0x000fe20000000000 */
[----:B------:R-:W-:-:S02]  /*0940*/  FSEL R50, R50, R41, P6 ;  /* 0x0000002932327208 */ /* 0x000fc40003000000 */
[----:B------:R-:W-:Y:S01]  /*0950*/  FSEL R42, R42, R53, P6 ;  /* 0x000000352a2a7208 */ /* 0x000fe20003000000 */
[----:B------:R-:W-:Y:S02]  /*0960*/  FFMA R51, R51, R7, R22 ;  /* 0x0000000733337223 */ /* 0x000fe40000000016 */
[----:B------:R-:W-:Y:S02]  /*0970*/  @!P4 FMUL R50, R50, 16777216 ;  /* 0x4b8000003232c820 */ /* 0x000fe40000400000 */
[----:B------:R-:W-:Y:S01]  /*0980*/  @!P4 FMUL R42, R42, 16777216 ;  /* 0x4b8000002a2ac820 */ /* 0x000fe20000400000 */
[----:B-1----:R-:W-:Y:S01]  /*0990*/  FFMA R45, R44, R49, R31 ;  /* 0x000000312c2d7223 */ /* 0x002fe2000000001f */
[----:B------:R-:W-:Y:S01]  /*09a0*/  FADD R44, R17, 1 ;  /* 0x3f800000112c7421 */ /* 0x000fe20000000000 */
[----:B------:R1:W2:Y:S02]  /*09b0*/  MUFU.RCP R49, R50 ;  /* 0x0000003200317308 */ /* 0x0002a40000001000 */
[----:B------:R-:W-:Y:S01]  /*09c0*/  FADD R6, R6, -R45 ;  /* 0x8000002d06067221 */ /* 0x000fe20000000000 */
[C---:B------:R-:W-:Y:S01]  /*09d0*/  FMUL R9, R44.reuse, 0.25 ;  /* 0x3e8000002c097820 */ /* 0x040fe20000400000 */
[----:B------:R-:W-:-:S02]  /*09e0*/  FSETP.GEU.AND P5, PT, |R44|, 1.175494350822287508e-38, PT ;  /* 0x008000002c00780b */ /* 0x000fc40003fae200 */
[----:B------:R-:W-:Y:S01]  /*09f0*/  FSETP.GT.AND P4, PT, |R44|, 8.50705917302346158658e+37, PT ;  /* 0x7e8000002c00780b */ /* 0x000fe20003f84200 */
[----:B------:R-:W-:Y:S01]  /*0a00*/  FFMA R48, R48, R6, R23 ;  /* 0x0000000630307223 */ /* 0x000fe20000000017 */
[----:B------:R-:W-:Y:S01]  /*0a10*/  FMUL R6, R55, 0.25 ;  /* 0x3e80000037067820 */ /* 0x000fe20000400000 */
[----:B-1----:R-:W-:Y:S01]  /*0a20*/  FADD R50, R4, -R33 ;  /* 0x8000002104327221 */ /* 0x002fe20000000000 */
[----:B------:R-:W-:-:S03]  /*0a30*/  FSEL R9, R9, R44, P4 ;  /* 0x0000002c09097208 */ /* 0x000fc60002000000 */
[----:B------:R-:W-:Y:S01]  /*0a40*/  FMUL R7, R50, 0.25 ;  /* 0x3e80000032077820 */ /* 0x000fe20000400000 */
[----:B--2---:R-:W-:-:S03]  /*0a50*/  FFMA R42, R49, R42, R32 ;  /* 0x0000002a312a7223 */ /* 0x004fc60000000020 */
[----:B------:R-:W-:Y:S01]  /*0a60*/  @!P5 FMUL R9, R9, 16777216 ;  /* 0x4b8000000909d820 */ /* 0x000fe20000400000 */
[----:B------:R-:W-:Y:S01]  /*0a70*/  FSEL R7, R7, R50, P4 ;  /* 0x0000003207077208 */ /* 0x000fe20002000000 */
[----:B------:R-:W-:Y:S01]  /*0a80*/  FADD R5, R5, -R42 ;  /* 0x8000002a05057221 */ /* 0x000fe20000000000 */
[----:B------:R-:W-:Y:S01]  /*0a90*/  FSETP.GT.AND P4, PT, |R55|, 8.50705917302346158658e+37, PT ;  /* 0x7e8000003700780b */ /* 0x000fe20003f84200 */
[----:B------:R1:W2:Y:S02]  /*0aa0*/  MUFU.RCP R8, R9 ;  /* 0x0000000900087308 */ /* 0x0002a40000001000 */
[----:B------:R-:W-:Y:S01]  /*0ab0*/  @!P5 FMUL R7, R7, 16777216 ;  /* 0x4b8000000707d820 */ /* 0x000fe20000400000 */
[----:B------:R-:W-:Y:S01]  /*0ac0*/  FSETP.GEU.AND P5, PT, |R55|, 1.175494350822287508e-38, PT ;  /* 0x008000003700780b */ /* 0x000fe20003fae200 */
[----:B------:R-:W-:Y:S01]  /*0ad0*/  FFMA R53, R53, R5, R24 ;  /* 0x0000000535357223 */ /* 0x000fe20000000018 */
[----:B------:R-:W-:Y:S02]  /*0ae0*/  FSEL R6, R6, R55, P4 ;  /* 0x0000003706067208 */ /* 0x000fe40002000000 */
[----:B-1----:R-:W-:Y:S01]  /*0af0*/  MOV R9, R38 ;  /* 0x0000002600097202 */ /* 0x002fe20000000f00 */
[----:B--2---:R-:W-:-:S08]  /*0b00*/  FFMA R49, R8, R7, R33 ;  /* 0x0000000708317223 */ /* 0x004fd00000000021 */
[----:B------:R-:W-:Y:S01]  /*0b10*/  @!P5 FMUL R6, R6, 16777216 ;  /* 0x4b8000000606d820 */ /* 0x000fe20000400000 */
[----:B------:R-:W-:Y:S01]  /*0b20*/  MOV R8, R43 ;  /* 0x0000002b00087202 */ /* 0x000fe20000000f00 */
[----:B------:R-:W-:Y:S02]  /*0b30*/  FADD R4, R4, -R49 ;  /* 0x8000003104047221 */ /* 0x000fe40000000000 */
[----:B------:R1:W2:Y:S01]  /*0b40*/  MUFU.RCP R5, R6 ;  /* 0x0000000600057308 */ /* 0x0002a20000001000 */
[----:B------:R-:W-:Y:S01]  /*0b50*/  MOV R7, R40 ;  /* 0x0000002800077202 */ /* 0x000fe20000000f00 */
[----:B------:R-:W-:Y:S01]  /*0b60*/  FFMA R50, R50, R4, R25 ;  /* 0x0000000432327223 */ /* 0x000fe20000000019 */
[----:B------:R-:W-:-:S05]  /*0b70*/  FMUL R4, R57, 0.25 ;  /* 0x3e80000039047820 */ /* 0x000fca0000400000 */
[----:B------:R-:W-:Y:S01]  /*0b80*/  FSEL R4, R4, R57, P4 ;  /* 0x0000003904047208 */ /* 0x000fe20002000000 */
[----:B-1----:R-:W-:Y:S01]  /*0b90*/  IMAD.MOV.U32 R6, RZ, RZ, R45 ;  /* 0x000000ffff067224 */ /* 0x002fe200078e002d */
[----:B------:R-:W-:-:S03]  /*0ba0*/  FSETP.GT.AND P4, PT, |R54|, 8.50705917302346158658e+37, PT ;  /* 0x7e8000003600780b */ /* 0x000fc60003f84200 */
[----:B------:R-:W-:Y:S01]  /*0bb0*/  @!P5 FMUL R4, R4, 16777216 ;  /* 0x4b8000000404d820 */ /* 0x000fe20000400000 */
[----:B------:R-:W-:-:S03]  /*0bc0*/  FSETP.GEU.AND P5, PT, |R54|, 1.175494350822287508e-38, PT ;  /* 0x008000003600780b */ /* 0x000fc60003fae200 */
[----:B--2---:R-:W-:Y:S01]  /*0bd0*/  FFMA R52, R5, R4, R34 ;  /* 0x0000000405347223 */ /* 0x004fe20000000022 */
[----:B------:R-:W-:-:S03]  /*0be0*/  FMUL R5, R56, 0.25 ;  /* 0x3e80000038057820 */ /* 0x000fc60000400000 */
[----:B------:R-:W-:Y:S02]  /*0bf0*/  FADD R3, R3, -R52 ;  /* 0x8000003403037221 */ /* 0x000fe40000000000 */
[----:B------:R-:W-:Y:S02]  /*0c00*/  FSEL R5, R5, R56, P4 ;  /* 0x0000003805057208 */ /* 0x000fe40002000000 */
[----:B------:R-:W-:Y:S01]  /*0c10*/  FFMA R57, R57, R3, R26 ;  /* 0x0000000339397223 */ /* 0x000fe2000000001a */
[----:B------:R-:W-:Y:S02]  /*0c20*/  FMUL R3, R54, 0.25 ;  /* 0x3e80000036037820 */ /* 0x000fe40000400000 */
[----:B------:R-:W-:-:S03]  /*0c30*/  @!P5 FMUL R5, R5, 16777216 ;  /* 0x4b8000000505d820 */ /* 0x000fc60000400000 */
[----:B------:R-:W-:-:S05]  /*0c40*/  FSEL R3, R3, R54, P4 ;  /* 0x0000003603037208 */ /* 0x000fca0002000000 */
[----:B------:R-:W-:-:S04]  /*0c50*/  @!P5 FMUL R3, R3, 16777216 ;  /* 0x4b8000000303d820 */ /* 0x000fc80000400000 */
[----:B------:R1:W2:Y:S02]  /*0c60*/  MUFU.RCP R4, R3 ;  /* 0x0000000300047308 */ /* 0x0002a40000001000 */
[----:B-1----:R-:W-:Y:S01]  /*0c70*/  MOV R3, R52 ;  /* 0x0000003400037202 */ /* 0x002fe20000000f00 */
[----:B--2---:R-:W-:Y:S01]  /*0c80*/  FFMA R59, R4, R5, R35 ;  /* 0x00000005043b7223 */ /* 0x004fe20000000023 */
[----:B------:R-:W-:Y:S02]  /*0c90*/  MOV R5, R42 ;  /* 0x0000002a00057202 */ /* 0x000fe40000000f00 */
[----:B------:R-:W-:Y:S01]  /*0ca0*/  MOV R4, R49 ;  /* 0x0000003100047202 */ /* 0x000fe20000000f00 */
[----:B------:R-:W-:-:S04]  /*0cb0*/  FADD R2, R2, -R59 ;  /* 0x8000003b02027221 */ /* 0x000fc80000000000 */
[----:B------:R-:W-:Y:S01]  /*0cc0*/  FFMA R56, R56, R2, R27 ;  /* 0x0000000238387223 */ /* 0x000fe2000000001b */
[----:B------:R-:W-:-:S07]  /*0cd0*/  IMAD.MOV.U32 R2, RZ, RZ, R59 ;  /* 0x000000ffff027224 */ /* 0x000fce00078e003b */
.L_x_0:
[----:B------:R-:W-:Y:S02]  /*0ce0*/  IADD3 R37, R37, 0x40, RZ ;  /* 0x0000004025257810 */ /* 0x000fe40007ffe0ff */
[----:B------:R-:W-:Y:S02]  /*0cf0*/  FSEL R28, R9, R28, !P1 ;  /* 0x0000001c091c7208 */ /* 0x000fe40004800000 */
[----:B------:R-:W-:Y:S02]  /*0d00*/  ISETP.GE.U32.AND P4, PT, R37, 0xc00, PT ;  /* 0x00000c002500780c */ /* 0x000fe40003f86070 */
[----:B------:R-:W-:Y:S02]  /*0d10*/  FSEL R29, R8, R29, !P1 ;  /* 0x0000001d081d7208 */ /* 0x000fe40004800000 */
[----:B------:R-:W-:Y:S02]  /*0d20*/  FSEL R30, R7, R30, !P1 ;  /* 0x0000001e071e7208 */ /* 0x000fe40004800000 */
[----:B------:R-:W-:-:S02]  /*0d30*/  FSEL R31, R6, R31, !P1 ;  /* 0x0000001f061f7208 */ /* 0x000fc40004800000 */
[----:B------:R-:W-:Y:S02]  /*0d40*/  FSEL R32, R5, R32, !P1 ;  /* 0x0000002005207208 */ /* 0x000fe40004800000 */
[----:B------:R-:W-:Y:S02]  /*0d50*/  FSEL R33, R4, R33, !P1 ;  /* 0x0000002104217208 */ /* 0x000fe40004800000 */
[----:B------:R-:W-:Y:S02]  /*0d60*/  FSEL R34, R3, R34, !P1 ;  /* 0x0000002203227208 */ /* 0x000fe40004800000 */
        /* <DEDUP_REMOVED lines=16> */
[----:B------:R-:W-:Y:S01]  /*0e70*/  FSEL R19, R54, R19, !P1 ;  /* 0x0000001336137208 */ /* 0x000fe20004800000 */
[----:B------:R-:W-:Y:S06]  /*0e80*/  @!P4 BRA `(.L_x_1) ;  /* 0xfffffff000d4c947 */ /* 0x000fec000383ffff */
[----:B------:R-:W-:Y:S01]  /*0e90*/  FADD R5, R12, R13 ;  /* 0x0000000d0c057221 */ /* 0x000fe20000000000 */
[----:B------:R-:W-:Y:S01]  /*0ea0*/  FMUL R6, R13, 0.25 ;  /* 0x3e8000000d067820 */ /* 0x000fe20000400000 */
[----:B------:R-:W-:Y:S01]  /*0eb0*/  FMUL R9, R14, 0.25 ;  /* 0x3e8000000e097820 */ /* 0x000fe20000400000 */
[----:B------:R-:W-:Y:S01]  /*0ec0*/  FMUL R10, R15, 0.25 ;  /* 0x3e8000000f0a7820 */ /* 0x000fe20000400000 */
[C---:B------:R-:W-:Y:S01]  /*0ed0*/  FMUL R2, R5.reuse, 0.25 ;  /* 0x3e80000005027820 */ /* 0x040fe20000400000 */
[C---:B------:R-:W-:Y:S01]  /*0ee0*/  FSETP.GEU.AND P4, PT, |R5|.reuse, 1.175494350822287508e-38, PT ;  /* 0x008000000500780b */ /* 0x040fe20003f8e200 */
[----:B------:R-:W-:Y:S01]  /*0ef0*/  FMUL R37, R16, 0.25 ;  /* 0x3e80000010257820 */ /* 0x000fe20000400000 */
[----:B------:R-:W-:Y:S01]  /*0f00*/  FSETP.GT.AND P5, PT, |R5|, 8.50705917302346158658e+37, PT ;  /* 0x7e8000000500780b */ /* 0x000fe20003fa4200 */
[----:B------:R-:W-:Y:S01]  /*0f10*/  FADD R29, -R28, R29 ;  /* 0x0000001d1c1d7221 */ /* 0x000fe20000000100 */
[----:B------:R-:W-:Y:S02]  /*0f20*/  FADD R20, R20, R21 ;  /* 0x0000001514147221 */ /* 0x000fe40000000000 */
[----:B------:R-:W-:Y:S01]  /*0f30*/  FSEL R4, R2, R5, P5 ;  /* 0x0000000502047208 */ /* 0x000fe20002800000 */
[----:B------:R-:W-:Y:S01]  /*0f40*/  FADD R2, R14, R5 ;  /* 0x000000050e027221 */ /* 0x000fe20000000000 */
[----:B------:R-:W-:-:S03]  /*0f50*/  FSEL R13, R6, R13, P5 ;  /* 0x0000000d060d7208 */ /* 0x000fc60002800000 */
[C---:B------:R-:W-:Y:S01]  /*0f60*/  FMUL R7, R2.reuse, 0.25 ;  /* 0x3e80000002077820 */ /* 0x040fe20000400000 */
[----:B------:R-:W-:Y:S01]  /*0f70*/  FSETP.GEU.AND P5, PT, |R2|, 1.175494350822287508e-38, PT ;  /* 0x008000000200780b */ /* 0x000fe20003fae200 */
[----:B------:R-:W-:Y:S01]  /*0f80*/  @!P4 FMUL R4, R4, 16777216 ;  /* 0x4b8000000404c820 */ /* 0x000fe20000400000 */
[----:B------:R-:W-:Y:S01]  /*0f90*/  FSETP.GT.AND P6, PT, |R2|, 8.50705917302346158658e+37, PT ;  /* 0x7e8000000200780b */ /* 0x000fe20003fc4200 */
[----:B------:R-:W-:Y:S01]  /*0fa0*/  FADD R3, R15, R2 ;  /* 0x000000020f037221 */ /* 0x000fe20000000000 */
[----:B------:R-:W-:Y:S02]  /*0fb0*/  @!P4 FMUL R13, R13, 16777216 ;  /* 0x4b8000000d0dc820 */ /* 0x000fe40000400000 */
[----:B------:R-:W-:Y:S01]  /*0fc0*/  FSEL R11, R9, R14, P6 ;  /* 0x0000000e090b7208 */ /* 0x000fe20003000000 */
[----:B------:R-:W1:Y:S01]  /*0fd0*/  MUFU.RCP R4, R4 ;  /* 0x0000000400047308 */ /* 0x000e620000001000 */
[----:B------:R-:W-:Y:S01]  /*0fe0*/  FSEL R6, R7, R2, P6 ;  /* 0x0000000207067208 */ /* 0x000fe20003000000 */
[C---:B------:R-:W-:Y:S01]  /*0ff0*/  FMUL R8, R3.reuse, 0.25 ;  /* 0x3e80000003087820 */ /* 0x040fe20000400000 */
[----:B------:R-:W-:-:S02]  /*1000*/  FSETP.GEU.AND P4, PT, |R3|, 1.175494350822287508e-38, PT ;  /* 0x008000000300780b */ /* 0x000fc40003f8e200 */
[----:B------:R-:W-:Y:S01]  /*1010*/  FSETP.GT.AND P6, PT, |R3|, 8.50705917302346158658e+37, PT ;  /* 0x7e8000000300780b */ /* 0x000fe20003fc4200 */
[----:B------:R-:W-:Y:S01]  /*1020*/  @!P5 FMUL R6, R6, 16777216 ;  /* 0x4b8000000606d820 */ /* 0x000fe20000400000 */
[----:B------:R-:W-:Y:S01]  /*1030*/  @!P5 FMUL R11, R11, 16777216 ;  /* 0x4b8000000b0bd820 */ /* 0x000fe20000400000 */
[----:B------:R-:W-:Y:S02]  /*1040*/  FSETP.NEU.AND P5, PT, R5, RZ, PT ;  /* 0x000000ff0500720b */ /* 0x000fe40003fad000 */
[----:B------:R-:W-:Y:S02]  /*1050*/  FSEL R8, R8, R3, P6 ;  /* 0x0000000308087208 */ /* 0x000fe40003000000 */
[----:B------:R-:W-:Y:S01]  /*1060*/  FSEL R15, R10, R15, P6 ;  /* 0x0000000f0a0f7208 */ /* 0x000fe20003000000 */
[----:B------:R-:W2:Y:S01]  /*1070*/  MUFU.RCP R6, R6 ;  /* 0x0000000600067308 */ /* 0x000ea20000001000 */
[----:B-1----:R-:W-:Y:S01]  /*1080*/  FMUL R13, R4, R13 ;  /* 0x0000000d040d7220 */ /* 0x002fe20000400000 */
[----:B------:R-:W-:Y:S01]  /*1090*/  FADD R4, R16, R3 ;  /* 0x0000000310047221 */ /* 0x000fe20000000000 */
[----:B------:R-:W-:Y:S01]  /*10a0*/  @!P4 FMUL R8, R8, 16777216 ;  /* 0x4b8000000808c820 */ /* 0x000fe20000400000 */
[----:B------:R-:W-:-:S02]  /*10b0*/  @!P4 FMUL R15, R15, 16777216 ;  /* 0x4b8000000f0fc820 */ /* 0x000fc40000400000 */
[----:B------:R-:W-:Y:S01]  /*10c0*/  FSEL R13, R13, RZ, P5 ;  /* 0x000000ff0d0d7208 */ /* 0x000fe20002800000 */
[----:B------:R-:W-:Y:S01]  /*10d0*/  FADD R7, R17, R4 ;  /* 0x0000000411077221 */ /* 0x000fe20000000000 */
[C---:B------:R-:W-:Y:S01]  /*10e0*/  FSETP.GEU.AND P5, PT, |R4|.reuse, 1.175494350822287508e-38, PT ;  /* 0x008000000400780b */ /* 0x040fe20003fae200 */
[C---:B------:R-:W-:Y:S01]  /*10f0*/  FMUL R9, R4.reuse, 0.25 ;  /* 0x3e80000004097820 */ /* 0x040fe20000400000 */
[----:B------:R-:W-:Y:S01]  /*1100*/  FSETP.GT.AND P6, PT, |R4|, 8.50705917302346158658e+37, PT ;  /* 0x7e8000000400780b */ /* 0x000fe20003fc4200 */
[C---:B------:R-:W-:Y:S01]  /*1110*/  FMUL R14, R7.reuse, 0.25 ;  /* 0x3e800000070e7820 */ /* 0x040fe20000400000 */
[----:B------:R-:W-:Y:S01]  /*1120*/  FSETP.GEU.AND P4, PT, |R7|, 1.175494350822287508e-38, PT ;  /* 0x008000000700780b */ /* 0x000fe20003f8e200 */
[----:B------:R-:W1:Y:S01]  /*1130*/  MUFU.RCP R8, R8 ;  /* 0x0000000800087308 */ /* 0x000e620000001000 */
[----:B------:R-:W-:Y:S01]  /*1140*/  FSEL R10, R9, R4, P6 ;  /* 0x00000004090a7208 */ /* 0x000fe20003000000 */
[----:B--2---:R-:W-:Y:S01]  /*1150*/  FMUL R6, R6, R11 ;  /* 0x0000000b06067220 */ /* 0x004fe20000400000 */
[----:B------:R-:W-:Y:S01]  /*1160*/  FSEL R37, R37, R16, P6 ;  /* 0x0000001025257208 */ /* 0x000fe20003000000 */
[----:B------:R-:W-:Y:S01]  /*1170*/  FMUL R16, R17, 0.25 ;  /* 0x3e80000011107820 */ /* 0x000fe20000400000 */
[----:B------:R-:W-:Y:S01]  /*1180*/  FSETP.GT.AND P6, PT, |R7|, 8.50705917302346158658e+37, PT ;  /* 0x7e8000000700780b */ /* 0x000fe20003fc4200 */
[C---:B------:R-:W-:Y:S01]  /*1190*/  FMUL R9, R29.reuse, R29 ;  /* 0x0000001d1d097220 */ /* 0x040fe20000400000 */
[----:B------:R-:W-:Y:S01]  /*11a0*/  FFMA R29, R29, R13, R28 ;  /* 0x0000000d1d1d7223 */ /* 0x000fe2000000001c */
[----:B------:R-:W-:Y:S01]  /*11b0*/  @!P5 FMUL R10, R10, 16777216 ;  /* 0x4b8000000a0ad820 */ /* 0x000fe20000400000 */
[----:B------:R-:W-:Y:S01]  /*11c0*/  FSEL R14, R14, R7, P6 ;  /* 0x000000070e0e7208 */ /* 0x000fe20003000000 */
[----:B------:R-:W-:Y:S01]  /*11d0*/  @!P5 FMUL R37, R37, 16777216 ;  /* 0x4b8000002525d820 */ /* 0x000fe20000400000 */
[----:B------:R-:W-:Y:S01]  /*11e0*/  FSEL R17, R16, R17, P6 ;  /* 0x0000001110117208 */ /* 0x000fe20003000000 */
[----:B------:R-:W-:Y:S01]  /*11f0*/  FADD R30, R30, -R29 ;  /* 0x8000001d1e1e7221 */ /* 0x000fe20000000000 */
[----:B------:R-:W-:Y:S01]  /*1200*/  FSETP.NEU.AND P5, PT, R2, RZ, PT ;  /* 0x000000ff0200720b */ /* 0x000fe20003fad000 */
[----:B------:R-:W-:Y:S01]  /*1210*/  @!P4 FMUL R14, R14, 16777216 ;  /* 0x4b8000000e0ec820 */ /* 0x000fe20000400000 */
[----:B------:R-:W2:Y:S01]  /*1220*/  MUFU.RCP R10, R10 ;  /* 0x0000000a000a7308 */ /* 0x000ea20000001000 */
[----:B-1----:R-:W-:Y:S01]  /*1230*/  FMUL R15, R8, R15 ;  /* 0x0000000f080f7220 */ /* 0x002fe20000400000 */
[----:B------:R-:W-:Y:S01]  /*1240*/  FSEL R8, R6, RZ, P5 ;  /* 0x000000ff06087208 */ /* 0x000fe20002800000 */
[----:B------:R-:W-:Y:S01]  /*1250*/  @!P4 FMUL R17, R17, 16777216 ;  /* 0x4b8000001111c820 */ /* 0x000fe20000400000 */
[----:B------:R-:W-:Y:S01]  /*1260*/  FADD R6, R18, R7 ;  /* 0x0000000712067221 */ /* 0x000fe20000000000 */
[----:B------:R-:W-:Y:S01]  /*1270*/  FSETP.NEU.AND P4, PT, R3, RZ, PT ;  /* 0x000000ff0300720b */ /* 0x000fe20003f8d000 */
[----:B------:R-:W-:Y:S01]  /*1280*/  FMUL R9, R12, R9 ;  /* 0x000000090c097220 */ /* 0x000fe20000400000 */
[----:B------:R-:W-:Y:S01]  /*1290*/  FSETP.NEU.AND P5, PT, R4, RZ, PT ;  /* 0x000000ff0400720b */ /* 0x000fe20003fad000 */
[----:B------:R-:W1:Y:S01]  /*12a0*/  MUFU.RCP R14, R14 ;  /* 0x0000000e000e7308 */ /* 0x000e620000001000 */
[----:B------:R-:W-:Y:S01]  /*12b0*/  FSEL R15, R15, RZ, P4 ;  /* 0x000000ff0f0f7208 */ /* 0x000fe20002000000 */
[----:B------:R-:W-:Y:S01]  /*12c0*/  FFMA R9, R13, R9, R20 ;  /* 0x000000090d097223 */ /* 0x000fe20000000014 */
[C---:B------:R-:W-:Y:S01]  /*12d0*/  FSETP.GEU.AND P4, PT, |R6|.reuse, 1.175494350822287508e-38, PT ;  /* 0x008000000600780b */ /* 0x040fe20003f8e200 */
[C---:B------:R-:W-:Y:S01]  /*12e0*/  FMUL R11, R6.reuse, 0.25 ;  /* 0x3e800000060b7820 */ /* 0x040fe20000400000 */
[----:B------:R-:W-:Y:S01]  /*12f0*/  FSETP.GT.AND P6, PT, |R6|, 8.50705917302346158658e+37, PT ;  /* 0x7e8000000600780b */ /* 0x000fe20003fc4200 */
[----:B------:R-:W-:Y:S01]  /*1300*/  FADD R9, R22, R9 ;  /* 0x0000000916097221 */ /* 0x000fe20000000000 */
[----:B--2---:R-:W-:Y:S01]  /*1310*/  FMUL R37, R10, R37 ;  /* 0x000000250a257220 */ /* 0x004fe20000400000 */
[C---:B------:R-:W-:Y:S01]  /*1320*/  FMUL R10, R30.reuse, R30 ;  /* 0x0000001e1e0a7220 */ /* 0x040fe20000400000 */
[----:B------:R-:W-:Y:S01]  /*1330*/  FFMA R30, R30, R8, R29 ;  /* 0x000000081e1e7223 */ /* 0x000fe2000000001d */
[----:B------:R-:W-:Y:S01]  /*1340*/  FMUL R13, R18, 0.25 ;  /* 0x3e800000120d7820 */ /* 0x000fe20000400000 */
[----:B------:R-:W-:Y:S01]  /*1350*/  FSEL R11, R11, R6, P6 ;  /* 0x000000060b0b7208 */ /* 0x000fe20003000000 */
[----:B------:R-:W-:Y:S01]  /*1360*/  FMUL R10, R5, R10 ;  /* 0x0000000a050a7220 */ /* 0x000fe20000400000 */
[----:B------:R-:W-:Y:S01]  /*1370*/  FSEL R37, R37, RZ, P5 ;  /* 0x000000ff25257208 */ /* 0x000fe20002800000 */
[----:B------:R-:W-:Y:S01]  /*1380*/  FADD R5, R19, R6 ;  /* 0x0000000613057221 */ /* 0x000fe20000000000 */
[----:B-1----:R-:W-:Y:S01]  /*1390*/  FMUL R14, R14, R17 ;  /* 0x000000110e0e7220 */ /* 0x002fe20000400000 */
[----:B------:R-:W-:Y:S01]  /*13a0*/  FSETP.NEU.AND P5, PT, R7, RZ, PT ;  /* 0x000000ff0700720b */ /* 0x000fe20003fad000 */
[----:B------:R-:W-:Y:S01]  /*13b0*/  FFMA R10, R8, R10, R9 ;  /* 0x0000000a080a7223 */ /* 0x000fe20000000009 */
[--C-:B------:R-:W-:Y:S01]  /*13c0*/  FADD R31, R31, -R30.reuse ;  /* 0x8000001e1f1f7221 */ /* 0x100fe20000000000 */
[----:B------:R-:W-:Y:S01]  /*13d0*/  FSEL R18, R13, R18, P6 ;  /* 0x000000120d127208 */ /* 0x000fe20003000000 */
[----:B------:R-:W-:Y:S01]  /*13e0*/  FMUL R8, R5, 0.25 ;  /* 0x3e80000005087820 */ /* 0x000fe20000400000 */
[----:B------:R-:W-:Y:S01]  /*13f0*/  FSEL R14, R14, RZ, P5 ;  /* 0x000000ff0e0e7208 */ /* 0x000fe20002800000 */
[----:B------:R-:W-:Y:S01]  /*1400*/  @!P4 FMUL R11, R11, 16777216 ;  /* 0x4b8000000b0bc820 */ /* 0x000fe20000400000 */
[C---:B------:R-:W-:Y:S01]  /*1410*/  FSETP.GEU.AND P5, PT, |R5|.reuse, 1.175494350822287508e-38, PT ;  /* 0x008000000500780b */ /* 0x040fe20003fae200 */
[----:B------:R-:W1:Y:S01]  /*1420*/  SHFL.BFLY PT, R12, R5, 0x4, 0x1f ;  /* 0x0c801f00050c7f89 */ /* 0x000e6200000e0000 */
[----:B------:R-:W-:Y:S01]  /*1430*/  FSETP.GT.AND P6, PT, |R5|, 8.50705917302346158658e+37, PT ;  /* 0x7e8000000500780b */ /* 0x000fe20003fc4200 */
[C---:B------:R-:W-:Y:S01]  /*1440*/  FFMA R9, R31.reuse, R15, R30 ;  /* 0x0000000f1f097223 */ /* 0x040fe2000000001e */
[----:B------:R-:W-:Y:S01]  /*1450*/  FMUL R31, R31, R31 ;  /* 0x0000001f1f1f7220 */ /* 0x000fe20000400000 */
[----:B------:R-:W2:Y:S01]  /*1460*/  MUFU.RCP R11, R11 ;  /* 0x0000000b000b7308 */ /* 0x000ea20000001000 */
[----:B------:R-:W-:Y:S01]  /*1470*/  FSEL R8, R8, R5, P6 ;  /* 0x0000000508087208 */ /* 0x000fe20003000000 */
[--C-:B------:R-:W-:Y:S01]  /*1480*/  FADD R32, R32, -R9.reuse ;  /* 0x8000000920207221 */ /* 0x100fe20000000000 */
[----:B------:R-:W-:Y:S01]  /*1490*/  FADD R10, R23, R10 ;  /* 0x0000000a170a7221 */ /* 0x000fe20000000000 */
[----:B------:R-:W-:Y:S01]  /*14a0*/  FMUL R31, R2, R31 ;  /* 0x0000001f021f7220 */ /* 0x000fe20000400000 */
[----:B------:R-:W-:Y:S01]  /*14b0*/  @!P4 FMUL R18, R18, 16777216 ;  /* 0x4b8000001212c820 */ /* 0x000fe20000400000 */
[C---:B------:R-:W-:Y:S01]  /*14c0*/  FFMA R2, R32.reuse, R37, R9 ;  /* 0x0000002520027223 */ /* 0x040fe20000000009 */
[----:B------:R-:W-:Y:S01]  /*14d0*/  FMUL R32, R32, R32 ;  /* 0x0000002020207220 */ /* 0x000fe20000400000 */
[----:B------:R-:W-:Y:S01]  /*14e0*/  @!P5 FMUL R8, R8, 16777216 ;  /* 0x4b8000000808d820 */ /* 0x000fe20000400000 */
[----:B------:R-:W-:Y:S01]  /*14f0*/  FFMA R31, R15, R31, R10 ;  /* 0x0000001f0f1f7223 */ /* 0x000fe2000000000a */
[--C-:B------:R-:W-:Y:S01]  /*1500*/  FADD R33, R33, -R2.reuse ;  /* 0x8000000221217221 */ /* 0x100fe20000000000 */
[----:B------:R-:W-:Y:S01]  /*1510*/  FMUL R32, R3, R32 ;  /* 0x0000002003207220 */ /* 0x000fe20000400000 */
[----:B------:R-:W-:Y:S01]  /*1520*/  FMUL R10, R19, 0.25 ;  /* 0x3e800000130a7820 */ /* 0x000fe20000400000 */
[----:B------:R-:W-:Y:S01]  /*1530*/  FADD R24, R24, R31 ;  /* 0x0000001f18187221 */ /* 0x000fe20000000000 */
[----:B------:R-:W3:Y:S01]  /*1540*/  MUFU.RCP R8, R8 ;  /* 0x0000000800087308 */ /* 0x000ee20000001000 */
[C---:B------:R-:W-:Y:S01]  /*1550*/  FFMA R3, R33.reuse, R14, R2 ;  /* 0x0000000e21037223 */ /* 0x040fe20000000002 */
[----:B------:R-:W-:Y:S01]  /*1560*/  FMUL R33, R33, R33 ;  /* 0x0000002121217220 */ /* 0x000fe20000400000 */
[----:B------:R-:W-:Y:S01]  /*1570*/  FFMA R24, R37, R32, R24 ;  /* 0x0000002025187223 */ /* 0x000fe20000000018 */
[----:B------:R-:W-:Y:S01]  /*1580*/  FSEL R19, R10, R19, P6 ;  /* 0x000000130a137208 */ /* 0x000fe20003000000 */
[----:B--2---:R-:W-:Y:S01]  /*1590*/  FMUL R11, R11, R18 ;  /* 0x000000120b0b7220 */ /* 0x004fe20000400000 */
[----:B------:R-:W-:Y:S01]  /*15a0*/  FSETP.NEU.AND P4, PT, R6, RZ, PT ;  /* 0x000000ff0600720b */ /* 0x000fe20003f8d000 */
[----:B------:R-:W-:Y:S01]  /*15b0*/  FADD R25, R25, R24 ;  /* 0x0000001819197221 */ /* 0x000fe20000000000 */
[----:B------:R-:W-:Y:S01]  /*15c0*/  FMUL R33, R4, R33 ;  /* 0x0000002104217220 */ /* 0x000fe20000400000 */
[----:B------:R-:W-:Y:S01]  /*15d0*/  FADD R34, R34, -R3 ;  /* 0x8000000322227221 */ /* 0x000fe20000000000 */
[----:B-1----:R-:W-:Y:S01]  /*15e0*/  FADD R4, R5, R12 ;  /* 0x0000000c05047221 */ /* 0x002fe20000000000 */
[----:B------:R-:W-:Y:S01]  /*15f0*/  @!P5 FMUL R19, R19, 16777216 ;  /* 0x4b8000001313d820 */ /* 0x000fe20000400000 */
[----:B------:R-:W-:Y:S01]  /*1600*/  FSEL R11, R11, RZ, P4 ;  /* 0x000000ff0b0b7208 */ /* 0x000fe20002000000 */
[----:B------:R-:W-:Y:S01]  /*1610*/  FFMA R25, R14, R33, R25 ;  /* 0x000000210e197223 */ /* 0x000fe20000000019 */
[----:B------:R-:W-:Y:S01]  /*1620*/  FMUL R2, R34, R34 ;  /* 0x0000002222027220 */ /* 0x000fe20000400000 */
[----:B------:R-:W-:Y:S01]  /*1630*/  FSETP.GEU.AND P6, PT, |R4|, 1.175494350822287508e-38, PT ;  /* 0x008000000400780b */ /* 0x000fe20003fce200 */
[----:B---3--:R-:W-:Y:S01]  /*1640*/  FMUL R8, R8, R19 ;  /* 0x0000001308087220 */ /* 0x008fe20000400000 */
[----:B------:R-:W-:Y:S01]  /*1650*/  FFMA R34, R34, R11, R3 ;  /* 0x0000000b22227223 */ /* 0x000fe20000000003 */
[----:B------:R-:W-:Y:S01]  /*1660*/  FADD R26, R26, R25 ;  /* 0x000000191a1a7221 */ /* 0x000fe20000000000 */
[----:B------:R-:W-:Y:S01]  /*1670*/  FMUL R2, R7, R2 ;  /* 0x0000000207027220 */ /* 0x000fe20000400000 */
[----:B------:R-:W-:Y:S01]  /*1680*/  FSETP.NEU.AND P5, PT, R5, RZ, PT ;  /* 0x000000ff0500720b */ /* 0x000fe20003fad000 */
[C---:B------:R-:W-:Y:S01]  /*1690*/  FMUL R3, R4.reuse, 0.25 ;  /* 0x3e80000004037820 */ /* 0x040fe20000400000 */
[----:B------:R-:W-:Y:S01]  /*16a0*/  FSETP.GT.AND P4, PT, |R4|, 8.50705917302346158658e+37, PT ;  /* 0x7e8000000400780b */ /* 0x000fe20003f84200 */
[----:B------:R-:W-:Y:S01]  /*16b0*/  FFMA R2, R11, R2, R26 ;  /* 0x000000020b027223 */ /* 0x000fe2000000001a */
[----:B------:R-:W-:Y:S01]  /*16c0*/  FSEL R8, R8, RZ, P5 ;  /* 0x000000ff08087208 */ /* 0x000fe20002800000 */
[----:B------:R-:W-:Y:S01]  /*16d0*/  FADD R35, R35, -R34 ;  /* 0x8000002223237221 */ /* 0x000fe20000000000 */
[----:B------:R-:W1:Y:S01]  /*16e0*/  SHFL.BFLY PT, R11, R4, 0x2, 0x1f ;  /* 0x0c401f00040b7f89 */ /* 0x000e6200000e0000 */
[----:B------:R-:W-:Y:S01]  /*16f0*/  FSEL R9, R3, R4, P4 ;  /* 0x0000000403097208 */ /* 0x000fe20002000000 */
[----:B------:R-:W-:Y:S01]  /*1700*/  FADD R27, R27, R2 ;  /* 0x000000021b1b7221 */ /* 0x000fe20000000000 */
[C---:B------:R-:W-:Y:S01]  /*1710*/  FFMA R34, R35.reuse, R8, R34 ;  /* 0x0000000823227223 */ /* 0x040fe20000000022 */
[----:B------:R-:W-:Y:S01]  /*1720*/  FMUL R3, R35, R35 ;  /* 0x0000002323037220 */ /* 0x000fe20000400000 */
[----:B------:R-:W-:Y:S01]  /*1730*/  MOV R33, 0xffffffc0 ;  /* 0xffffffc000217802 */ /* 0x000fe20000000f00 */
[----:B------:R-:W-:-:S02]  /*1740*/  @!P6 FMUL R9, R9, 16777216 ;  /* 0x4b8000000909e820 */ /* 0x000fc40000400000 */
[----:B------:R-:W-:Y:S01]  /*1750*/  FMUL R3, R6, R3 ;  /* 0x0000000306037220 */ /* 0x000fe20000400000 */
[----:B------:R-:W2:Y:S01]  /*1760*/  SHFL.BFLY PT, R7, R34, 0x4, 0x1f ;  /* 0x0c801f0022077f89 */ /* 0x000ea200000e0000 */
[----:B------:R-:W-:Y:S01]  /*1770*/  @P4 FMUL R12, R12, 0.25 ;  /* 0x3e8000000c0c4820 */ /* 0x000fe20000400000 */
[----:B------:R-:W-:Y:S01]  /*1780*/  FSETP.NEU.AND P4, PT, R4, RZ, PT ;  /* 0x000000ff0400720b */ /* 0x000fe20003f8d000 */
[----:B------:R-:W3:Y:S01]  /*1790*/  MUFU.RCP R9, R9 ;  /* 0x0000000900097308 */ /* 0x000ee20000001000 */
[----:B------:R-:W-:Y:S01]  /*17a0*/  FFMA R3, R8, R3, R27 ;  /* 0x0000000308037223 */ /* 0x000fe2000000001b */
[----:B------:R-:W-:-:S04]  /*17b0*/  @!P6 FMUL R12, R12, 16777216 ;  /* 0x4b8000000c0ce820 */ /* 0x000fc80000400000 */
[----:B------:R-:W4:Y:S01]  /*17c0*/  SHFL.BFLY PT, R2, R3, 0x4, 0x1f ;  /* 0x0c801f0003027f89 */ /* 0x000f2200000e0000 */
[----:B-1----:R-:W-:Y:S01]  /*17d0*/  FADD R8, R4, R11 ;  /* 0x0000000b04087221 */ /* 0x002fe20000000000 */
[----:B---3--:R-:W-:-:S03]  /*17e0*/  FMUL R12, R9, R12 ;  /* 0x0000000c090c7220 */ /* 0x008fc60000400000 */
[C---:B------:R-:W-:Y:S01]  /*17f0*/  FMUL R13, R8.reuse, 0.25 ;  /* 0x3e800000080d7820 */ /* 0x040fe20000400000 */
[----:B------:R-:W-:Y:S01]  /*1800*/  FSETP.GEU.AND P5, PT, |R8|, 1.175494350822287508e-38, PT ;  /* 0x008000000800780b */ /* 0x000fe20003fae200 */
[----:B------:R-:W1:Y:S01]  /*1810*/  SHFL.BFLY PT, R15, R8, 0x1, 0x1f ;  /* 0x0c201f00080f7f89 */ /* 0x000e6200000e0000 */
[----:B------:R-:W-:Y:S01]  /*1820*/  FSEL R12, R12, RZ, P4 ;  /* 0x000000ff0c0c7208 */ /* 0x000fe20002000000 */
[----:B--2---:R-:W-:Y:S01]  /*1830*/  FADD R7, -R34, R7 ;  /* 0x0000000722077221 */ /* 0x004fe20000000100 */
[----:B------:R-:W-:-:S03]  /*1840*/  FSETP.GT.AND P4, PT, |R8|, 8.50705917302346158658e+37, PT ;  /* 0x7e8000000800780b */ /* 0x000fc60003f84200 */
[----:B------:R-:W-:Y:S01]  /*1850*/  FMUL R6, R7, R7 ;  /* 0x0000000707067220 */ /* 0x000fe20000400000 */
[----:B------:R-:W-:Y:S01]  /*1860*/  FSEL R13, R13, R8, P4 ;  /* 0x000000080d0d7208 */ /* 0x000fe20002000000 */
[----:B------:R-:W-:Y:S02]  /*1870*/  FFMA R7, R7, R12, R34 ;  /* 0x0000000c07077223 */ /* 0x000fe40000000022 */
[----:B------:R-:W-:Y:S01]  /*1880*/  FMUL R6, R5, R6 ;  /* 0x0000000605067220 */ /* 0x000fe20000400000 */
[----:B----4-:R-:W-:Y:S01]  /*1890*/  FADD R3, R3, R2 ;  /* 0x0000000203037221 */ /* 0x010fe20000000000 */
[----:B------:R-:W-:Y:S01]  /*18a0*/  @!P5 FMUL R13, R13, 16777216 ;  /* 0x4b8000000d0dd820 */ /* 0x000fe20000400000 */
[----:B------:R-:W2:Y:S02]  /*18b0*/  SHFL.BFLY PT, R2, R7, 0x2, 0x1f ;  /* 0x0c401f0007027f89 */ /* 0x000ea400000e0000 */
[----:B------:R-:W-:Y:S01]  /*18c0*/  FFMA R3, R12, R6, R3 ;  /* 0x000000060c037223 */ /* 0x000fe20000000003 */
[----:B------:R3:W4:Y:S01]  /*18d0*/  MUFU.RCP R10, R13 ;  /* 0x0000000d000a7308 */ /* 0x0007220000001000 */
[----:B------:R-:W-:-:S03]  /*18e0*/  @P4 FMUL R11, R11, 0.25 ;  /* 0x3e8000000b0b4820 */ /* 0x000fc60000400000 */
[----:B------:R-:W5:Y:S01]  /*18f0*/  SHFL.BFLY PT, R6, R3, 0x2, 0x1f ;  /* 0x0c401f0003067f89 */ /* 0x000f6200000e0000 */
[----:B------:R-:W-:Y:S01]  /*1900*/  @!P5 FMUL R11, R11, 16777216 ;  /* 0x4b8000000b0bd820 */ /* 0x000fe20000400000 */
[C---:B------:R-:W-:Y:S01]  /*1910*/  FSETP.NEU.AND P5, PT, R8.reuse, RZ, PT ;  /* 0x000000ff0800720b */ /* 0x040fe20003fad000 */
[----:B-1----:R-:W-:Y:S01]  /*1920*/  FADD R12, R8, R15 ;  /* 0x0000000f080c7221 */ /* 0x002fe20000000000 */
[----:B---3--:R-:W1:Y:S04]  /*1930*/  S2R R13, SR_TID.X ;  /* 0x00000000000d7919 */ /* 0x008e680000002100 */
[C---:B------:R-:W-:Y:S02]  /*1940*/  FSETP.GT.AND P4, PT, |R12|.reuse, 8.50705917302346158658e+37, PT ;  /* 0x7e8000000c00780b */ /* 0x040fe40003f84200 */
[----:B------:R-:W-:Y:S01]  /*1950*/  FSETP.GEU.AND P6, PT, |R12|, 1.175494350822287508e-38, PT ;  /* 0x008000000c00780b */ /* 0x000fe20003fce200 */
[----:B----4-:R-:W-:-:S05]  /*1960*/  FMUL R10, R10, R11 ;  /* 0x0000000b0a0a7220 */ /* 0x010fca0000400000 */
[----:B------:R-:W-:Y:S01]  /*1970*/  FSEL R10, R10, RZ, P5 ;  /* 0x000000ff0a0a7208 */ /* 0x000fe20002800000 */
[----:B--2---:R-:W-:Y:S01]  /*1980*/  FADD R2, -R7, R2 ;  /* 0x0000000207027221 */ /* 0x004fe20000000100 */
[----:B------:R-:W-:-:S03]  /*1990*/  FSETP.NEU.AND P5, PT, R12, RZ, PT ;  /* 0x000000ff0c00720b */ /* 0x000fc60003fad000 */
[C---:B------:R-:W-:Y:S01]  /*19a0*/  FFMA R7, R2.reuse, R10, R7 ;  /* 0x0000000a02077223 */ /* 0x040fe20000000007 */
[----:B------:R-:W-:Y:S01]  /*19b0*/  FMUL R5, R2, R2 ;  /* 0x0000000202057220 */ /* 0x000fe20000400000 */
[----:B------:R-:W-:Y:S01]  /*19c0*/  @P4 FMUL R12, R12, 0.25 ;  /* 0x3e8000000c0c4820 */ /* 0x000fe20000400000 */
[----:B-----5:R-:W-:Y:S01]  /*19d0*/  FADD R3, R3, R6 ;  /* 0x0000000603037221 */ /* 0x020fe20000000000 */
[----:B------:R-:W-:Y:S01]  /*19e0*/  @P4 FMUL R15, R15, 0.25 ;  /* 0x3e8000000f0f4820 */ /* 0x000fe20000400000 */
[----:B------:R-:W2:Y:S01]  /*19f0*/  SHFL.BFLY PT, R6, R7, 0x1, 0x1f ;  /* 0x0c201f0007067f89 */ /* 0x000ea200000e0000 */
[----:B------:R-:W-:Y:S01]  /*1a00*/  FMUL R5, R4, R5 ;  /* 0x0000000504057220 */ /* 0x000fe20000400000 */
[----:B------:R-:W-:Y:S01]  /*1a10*/  @!P6 FMUL R12, R12, 16777216 ;  /* 0x4b8000000c0ce820 */ /* 0x000fe20000400000 */
[----:B------:R-:W-:Y:S02]  /*1a20*/  @!P6 FMUL R15, R15, 16777216 ;  /* 0x4b8000000f0fe820 */ /* 0x000fe40000400000 */
[----:B------:R-:W-:-:S02]  /*1a30*/  FFMA R10, R10, R5, R3 ;  /* 0x000000050a0a7223 */ /* 0x000fc40000000003 */
[----:B------:R-:W3:Y:S01]  /*1a40*/  LDC.64 R2, c[0x0][0x228] ;  /* 0x00008a00ff027b82 */ /* 0x000ee20000000a00 */
[----:B------:R-:W4:Y:S02]  /*1a50*/  MUFU.RCP R12, R12 ;  /* 0x0000000c000c7308 */ /* 0x000f240000001000 */
[----:B------:R-:W5:Y:S05]  /*1a60*/  SHFL.BFLY PT, R9, R10, 0x1, 0x1f ;  /* 0x0c201f000a097f89 */ /* 0x000f6a00000e0000 */
[----:B------:R-:W3:Y:S01]  /*1a70*/  LDC.64 R4, c[0x0][0x220] ;  /* 0x00008800ff047b82 */ /* 0x000ee20000000a00 */
[----:B----4-:R-:W-:Y:S01]  /*1a80*/  FMUL R15, R12, R15 ;  /* 0x0000000f0c0f7220 */ /* 0x010fe20000400000 */
[----:B--2---:R-:W-:-:S04]  /*1a90*/  FADD R6, -R7, R6 ;  /* 0x0000000607067221 */ /* 0x004fc80000000100 */
[----:B------:R-:W-:Y:S01]  /*1aa0*/  FMUL R11, R6, R6 ;  /* 0x00000006060b7220 */ /* 0x000fe20000400000 */
[----:B------:R-:W-:-:S03]  /*1ab0*/  FSEL R15, R15, RZ, P5 ;  /* 0x000000ff0f0f7208 */ /* 0x000fc60002800000 */
[----:B------:R-:W-:Y:S01]  /*1ac0*/  FMUL R11, R8, R11 ;  /* 0x0000000b080b7220 */ /* 0x000fe20000400000 */
[----:B------:R-:W-:Y:S01]  /*1ad0*/  HFMA2.MMA R8, -RZ, RZ, 0.7080078125, -0.052093505859375 ;  /* 0x39aaaaabff087435 */ /* 0x000fe200000001ff */
[----:B-----5:R-:W-:Y:S01]  /*1ae0*/  FADD R14, R10, R9 ;  /* 0x000000090a0e7221 */ /* 0x020fe20000000000 */
[----:B-1----:R-:W-:Y:S01]  /*1af0*/  LOP3.LUT R9, R13, 0x7, RZ, 0xc0, !PT ;  /* 0x000000070d097812 */ /* 0x002fe200078ec0ff */
[----:B------:R-:W-:Y:S02]  /*1b00*/  FFMA R23, R6, R15, R7 ;  /* 0x0000000f06177223 */ /* 0x000fe40000000007 */
[----:B------:R-:W-:Y:S02]  /*1b10*/  FFMA R11, R15, R11, R14 ;  /* 0x0000000b0f0b7223 */ /* 0x000fe4000000000e */
[----:B---3--:R-:W-:-:S04]  /*1b20*/  IMAD.WIDE.U32 R2, R9, 0x10, R2 ;  /* 0x0000001009027825 */ /* 0x008fc800078e0002 */
[----:B------:R-:W-:Y:S01]  /*1b30*/  FFMA R11, R11, R8, 9.9999999747524270788e-07 ;  /* 0x358637bd0b0b7423 */ /* 0x000fe20000000008 */
[----:B0-----:R-:W-:Y:S01]  /*1b40*/  IMAD.WIDE.U32 R4, R9, 0x10, R4 ;  /* 0x0000001009047825 */ /* 0x001fe200078e0004 */
[----:B------:R-:W-:Y:S02]  /*1b50*/  MOV R20, R2 ;  /* 0x0000000200147202 */ /* 0x000fe40000000f00 */
[----:B------:R0:W1:Y:S01]  /*1b60*/  MUFU.RSQ R22, R11 ;  /* 0x0000000b00167308 */ /* 0x0000620000001400 */
[----:B------:R-:W-:Y:S01]  /*1b70*/  IMAD.MOV.U32 R21, RZ, RZ, R3 ;  /* 0x000000ffff157224 */ /* 0x000fe200078e0003 */
[----:B------:R-:W-:Y:S02]  /*1b80*/  MOV R2, R4 ;  /* 0x0000000400027202 */ /* 0x000fe40000000f00 */
[----:B------:R-:W-:-:S07]  /*1b90*/  MOV R3, R5 ;  /* 0x0000000500037202 */ /* 0x000fce0000000f00 */
.L_x_2:
[----:B------:R-:W2:Y:S01]  /*1ba0*/  LDC.64 R34, c[0x0][0x218] ;  /* 0x00008600ff227b82 */ /* 0x000ea20000000a00 */
[----:B------:R-:W3:Y:S04]  /*1bb0*/  LDG.E.EL.128 R24, desc[UR4][R2.64+0x1800] ;  /* 0x0018000402187981 */ /* 0x000ee8000c2e1d00 */
[----:B------:R-:W4:Y:S01]  /*1bc0*/  LDG.E.EL.128 R28, desc[UR4][R20.64+0x1800] ;  /* 0x00180004141c7981 */ /* 0x000f22000c2e1d00 */
[----:B------:R-:W-:-:S03]  /*1bd0*/  VIADD R33, R33, 0x40 ;  /* 0x0000004021217836 */ /* 0x000fc60000000000 */
[----:B0-----:R-:W5:Y:S02]  /*1be0*/  LDG.E.EL.128 R8, desc[UR4][R2.64] ;  /* 0x0000000402087981 */ /* 0x001f64000c2e1d00 */
[----:B------:R-:W-:Y:S02]  /*1bf0*/  IADD3 R32, R0, R33, RZ ;  /* 0x0000002100207210 */ /* 0x000fe40007ffe0ff */
[----:B------:R0:W5:Y:S01]  /*1c00*/  LDG.E.EL.128 R4, desc[UR4][R20.64] ;  /* 0x0000000414047981 */ /* 0x000162000c2e1d00 */
[----:B------:R-:W-:Y:S02]  /*1c10*/  CS2R R12, SRZ ;  /* 0x00000000000c7805 */ /* 0x000fe4000001ff00 */
[----:B------:R-:W-:Y:S02]  /*1c20*/  CS2R R14, SRZ ;  /* 0x00000000000e7805 */ /* 0x000fe4000001ff00 */
[----:B------:R-:W-:Y:S02]  /*1c30*/  CS2R R16, SRZ ;  /* 0x0000000000107805 */ /* 0x000fe4000001ff00 */
[----:B------:R-:W-:Y:S01]  /*1c40*/  CS2R R18, SRZ ;  /* 0x0000000000127805 */ /* 0x000fe2000001ff00 */
[----:B--2---:R-:W-:-:S05]  /*1c50*/  IMAD.WIDE R34, R32, 0x2, R34 ;  /* 0x0000000220227825 */ /* 0x004fca00078e0222 */
[----:B------:R-:W2:Y:S04]  /*1c60*/  @P2 LDG.E.EF.128 R12, desc[UR4][R34.64] ;  /* 0x00000004220c2981 */ /* 0x000ea8000c0e1d00 */
[----:B------:R4:W2:Y:S01]  /*1c70*/  @P3 LDG.E.EF.128 R16, desc[UR4][R34.64] ;  /* 0x0000000422103981 */ /* 0x0008a2000c0e1d00 */
[----:B------:R-:W-:Y:S02]  /*1c80*/  ISETP.GE.U32.AND P4, PT, R33, 0xbc0, PT ;  /* 0x00000bc02100780c */ /* 0x000fe40003f86070 */
[----:B0-----:R-:W-:Y:S02]  /*1c90*/  IADD3 R20, P5, R20, 0x80, RZ ;  /* 0x0000008014147810 */ /* 0x001fe40007fbe0ff */
[----:B------:R-:W-:Y:S02]  /*1ca0*/  IADD3 R2, P6, R2, 0x80, RZ ;  /* 0x0000008002027810 */ /* 0x000fe40007fde0ff */
[----:B------:R-:W-:-:S02]  /*1cb0*/  IADD3.X R21, RZ, R21, RZ, P5, !PT ;  /* 0x00000015ff157210 */ /* 0x000fc40002ffe4ff */
[----:B------:R-:W-:Y:S02]  /*1cc0*/  IADD3.X R3, RZ, R3, RZ, P6, !PT ;  /* 0x00000003ff037210 */ /* 0x000fe400037fe4ff */
[C---:B---3--:R-:W-:Y:S02]  /*1cd0*/  PRMT R39, R27.reuse, 0x7632, R39 ;  /* 0x000076321b277816 */ /* 0x048fe40000000027 */
[----:B------:R-:W-:Y:S02]  /*1ce0*/  SHF.L.U32 R40, R27, 0x10, RZ ;  /* 0x000000101b287819 */ /* 0x000fe400000006ff */
[----:B------:R-:W-:Y:S01]  /*1cf0*/  PRMT R37, R25, 0x7632, R37 ;  /* 0x0000763219257816 */ /* 0x000fe20000000025 */
[----:B----4-:R-:W-:Y:S01]  /*1d00*/  IMAD.U32 R35, R30, 0x10000, RZ ;  /* 0x000100001e237824 */ /* 0x010fe200078e00ff */
[C---:B------:R-:W-:Y:S02]  /*1d10*/  PRMT R27, R28.reuse, 0x7632, R27 ;  /* 0x000076321c1b7816 */ /* 0x040fe4000000001b */
[----:B------:R-:W-:-:S02]  /*1d20*/  SHF.L.U32 R41, R28, 0x10, RZ ;  /* 0x000000101c297819 */ /* 0x000fc400000006ff */
[----:B------:R-:W-:Y:S02]  /*1d30*/  SHF.L.U32 R25, R25, 0x10, RZ ;  /* 0x0000001019197819 */ /* 0x000fe400000006ff */
[C---:B------:R-:W-:Y:S01]  /*1d40*/  PRMT R28, R29.reuse, 0x7632, R28 ;  /* 0x000076321d1c7816 */ /* 0x040fe2000000001c */
[----:B-----5:R-:W-:Y:S01]  /*1d50*/  IMAD.U32 R43, R6, 0x10000, RZ ;  /* 0x00010000062b7824 */ /* 0x020fe200078e00ff */
[----:B------:R-:W-:Y:S02]  /*1d60*/  SHF.L.U32 R34, R29, 0x10, RZ ;  /* 0x000000101d227819 */ /* 0x000fe400000006ff */
[C---:B------:R-:W-:Y:S01]  /*1d70*/  PRMT R38, R26.reuse, 0x7632, R38 ;  /* 0x000076321a267816 */ /* 0x040fe20000000026 */
[----:B------:R-:W-:Y:S01]  /*1d80*/  IMAD.U32 R26, R26, 0x10000, RZ ;  /* 0x000100001a1a7824 */ /* 0x000fe200078e00ff */
[----:B------:R-:W-:Y:S01]  /*1d90*/  PRMT R29, R30, 0x7632, R29 ;  /* 0x000076321e1d7816 */ /* 0x000fe2000000001d */
[----:B------:R-:W-:Y:S01]  /*1da0*/  FADD R25, R25, R34 ;  /* 0x0000002219197221 */ /* 0x000fe20000000000 */
[----:B------:R-:W-:Y:S01]  /*1db0*/  PRMT R30, R31, 0x7632, R30 ;  /* 0x000076321f1e7816 */ /* 0x000fe2000000001e */
[----:B------:R-:W-:Y:S01]  /*1dc0*/  IMAD.U32 R38, R38, 0x10000, RZ ;  /* 0x0001000026267824 */ /* 0x000fe200078e00ff */
[----:B------:R-:W-:Y:S01]  /*1dd0*/  SHF.L.U32 R37, R37, 0x10, RZ ;  /* 0x0000001025257819 */ /* 0x000fe200000006ff */
[----:B------:R-:W-:Y:S01]  /*1de0*/  IMAD.U32 R29, R29, 0x10000, RZ ;  /* 0x000100001d1d7824 */ /* 0x000fe200078e00ff */
[----:B------:R-:W-:Y:S01]  /*1df0*/  SHF.L.U32 R28, R28, 0x10, RZ ;  /* 0x000000101c1c7819 */ /* 0x000fe200000006ff */
[----:B------:R-:W-:Y:S01]  /*1e00*/  FADD R26, R26, R35 ;  /* 0x000000231a1a7221 */ /* 0x000fe20000000000 */
[----:B------:R-:W-:Y:S01]  /*1e10*/  PRMT R36, R24, 0x7632, R36 ;  /* 0x0000763218247816 */ /* 0x000fe20000000024 */
[----:B------:R-:W-:Y:S01]  /*1e20*/  FADD R29, R38, R29 ;  /* 0x0000001d261d7221 */ /* 0x000fe20000000000 */
[----:B------:R-:W-:Y:S01]  /*1e30*/  SHF.L.U32 R39, R39, 0x10, RZ ;  /* 0x0000001027277819 */ /* 0x000fe200000006ff */
[----:B------:R-:W-:Y:S01]  /*1e40*/  IMAD.U32 R38, R10, 0x10000, RZ ;  /* 0x000100000a267824 */ /* 0x000fe200078e00ff */
[----:B------:R-:W-:Y:S01]  /*1e50*/  SHF.L.U32 R34, R30, 0x10, RZ ;  /* 0x000000101e227819 */ /* 0x000fe200000006ff */
[----:B------:R-:W-:Y:S01]  /*1e60*/  FADD R30, R37, R28 ;  /* 0x0000001c251e7221 */ /* 0x000fe20000000000 */
[----:B------:R-:W-:Y:S01]  /*1e70*/  SHF.L.U32 R24, R24, 0x10, RZ ;  /* 0x0000001018187819 */ /* 0x000fe200000006ff */
[----:B------:R-:W-:Y:S01]  /*1e80*/  FADD R25, R25, 1 ;  /* 0x3f80000019197421 */ /* 0x000fe20000000000 */
[----:B------:R-:W-:Y:S01]  /*1e90*/  SHF.L.U32 R31, R31, 0x10, RZ ;  /* 0x000000101f1f7819 */ /* 0x000fe200000006ff */
[----:B------:R-:W-:Y:S01]  /*1ea0*/  FADD R28, R39, R34 ;  /* 0x00000022271c7221 */ /* 0x000fe20000000000 */
[C---:B------:R-:W-:Y:S01]  /*1eb0*/  PRMT R35, R9.reuse, 0x7632, R35 ;  /* 0x0000763209237816 */ /* 0x040fe20000000023 */
[----:B------:R-:W-:Y:S01]  /*1ec0*/  FADD R24, R24, R41 ;  /* 0x0000002918187221 */ /* 0x000fe20000000000 */
[----:B------:R-:W-:Y:S01]  /*1ed0*/  SHF.L.U32 R37, R9, 0x10, RZ ;  /* 0x0000001009257819 */ /* 0x000fe200000006ff */
[----:B------:R-:W-:Y:S01]  /*1ee0*/  FADD R31, R40, R31 ;  /* 0x0000001f281f7221 */ /* 0x000fe20000000000 */
[----:B------:R-:W-:Y:S01]  /*1ef0*/  SHF.L.U32 R36, R36, 0x10, RZ ;  /* 0x0000001024247819 */ /* 0x000fe200000006ff */
[----:B------:R-:W-:Y:S01]  /*1f00*/  FADD R30, R30, 1 ;  /* 0x3f8000001e1e7421 */ /* 0x000fe20000000000 */
[----:B------:R-:W-:Y:S01]  /*1f10*/  SHF.L.U32 R27, R27, 0x10, RZ ;  /* 0x000000101b1b7819 */ /* 0x000fe200000006ff */
[----:B------:R-:W-:Y:S01]  /*1f20*/  FADD R31, R31, 1 ;  /* 0x3f8000001f1f7421 */ /* 0x000fe20000000000 */
[----:B------:R-:W-:Y:S01]  /*1f30*/  PRMT R9, R10, 0x7632, R9 ;  /* 0x000076320a097816 */ /* 0x000fe20000000009 */
[----:B------:R-:W-:Y:S01]  /*1f40*/  FADD R29, R29, 1 ;  /* 0x3f8000001d1d7421 */ /* 0x000fe20000000000 */
[C---:B------:R-:W-:Y:S01]  /*1f50*/  PRMT R10, R11.reuse, 0x7632, R10 ;  /* 0x000076320b0a7816 */ /* 0x040fe2000000000a */
[----:B------:R-:W-:Y:S01]  /*1f60*/  FADD R27, R36, R27 ;  /* 0x0000001b241b7221 */ /* 0x000fe20000000000 */
[----:B------:R-:W-:Y:S01]  /*1f70*/  SHF.L.U32 R39, R11, 0x10, RZ ;  /* 0x000000100b277819 */ /* 0x000fe200000006ff */
[----:B------:R-:W-:Y:S01]  /*1f80*/  IMAD.U32 R9, R9, 0x10000, RZ ;  /* 0x0001000009097824 */ /* 0x000fe200078e00ff */
[C---:B------:R-:W-:Y:S01]  /*1f90*/  PRMT R11, R4.reuse, 0x7632, R11 ;  /* 0x00007632040b7816 */ /* 0x040fe2000000000b */
[----:B------:R-:W-:Y:S01]  /*1fa0*/  FADD R27, R27, 1 ;  /* 0x3f8000001b1b7421 */ /* 0x000fe20000000000 */
[----:B------:R-:W-:Y:S01]  /*1fb0*/  SHF.L.U32 R41, R4, 0x10, RZ ;  /* 0x0000001004297819 */ /* 0x000fe200000006ff */
[----:B------:R-:W-:Y:S01]  /*1fc0*/  FADD R28, R28, 1 ;  /* 0x3f8000001c1c7421 */ /* 0x000fe20000000000 */
[----:B------:R-:W-:-:S02]  /*1fd0*/  PRMT R4, R5, 0x7632, R4 ;  /* 0x0000763205047816 */ /* 0x000fc40000000004 */
[----:B------:R-:W-:Y:S02]  /*1fe0*/  SHF.L.U32 R40, R5, 0x10, RZ ;  /* 0x0000001005287819 */ /* 0x000fe400000006ff */
[----:B------:R-:W-:Y:S02]  /*1ff0*/  PRMT R34, R8, 0x7632, R34 ;  /* 0x0000763208227816 */ /* 0x000fe40000000022 */
[----:B------:R-:W-:Y:S01]  /*2000*/  PRMT R5, R6, 0x7632, R5 ;  /* 0x0000763206057816 */ /* 0x000fe20000000005 */
[----:B------:R-:W-:Y:S01]  /*2010*/  FADD R6, R38, R43 ;  /* 0x0000002b26067221 */ /* 0x000fe20000000000 */
[C---:B------:R-:W-:Y:S02]  /*2020*/  PRMT R36, R7.reuse, 0x7632, R36 ;  /* 0x0000763207247816 */ /* 0x040fe40000000024 */
[----:B------:R-:W-:Y:S01]  /*2030*/  SHF.L.U32 R42, R7, 0x10, RZ ;  /* 0x00000010072a7819 */ /* 0x000fe200000006ff */
[----:B------:R-:W-:Y:S01]  /*2040*/  FADD R7, R37, R40 ;  /* 0x0000002825077221 */ /* 0x000fe20000000000 */
[----:B------:R-:W-:Y:S01]  /*2050*/  SHF.L.U32 R34, R34, 0x10, RZ ;  /* 0x0000001022227819 */ /* 0x000fe200000006ff */
[----:B------:R-:W-:Y:S01]  /*2060*/  IMAD.U32 R38, R5, 0x10000, RZ ;  /* 0x0001000005267824 */ /* 0x000fe200078e00ff */
[----:B------:R-:W-:-:S02]  /*2070*/  SHF.L.U32 R11, R11, 0x10, RZ ;  /* 0x000000100b0b7819 */ /* 0x000fc400000006ff */
[----:B------:R-:W-:Y:S01]  /*2080*/  SHF.L.U32 R37, R35, 0x10, RZ ;  /* 0x0000001023257819 */ /* 0x000fe200000006ff */
[----:B------:R-:W-:Y:S01]  /*2090*/  FADD R35, R39, R42 ;  /* 0x0000002a27237221 */ /* 0x000fe20000000000 */
[----:B------:R-:W-:Y:S01]  /*20a0*/  SHF.L.U32 R4, R4, 0x10, RZ ;  /* 0x0000001004047819 */ /* 0x000fe200000006ff */
[----:B------:R-:W-:Y:S01]  /*20b0*/  FADD R34, R34, R11 ;  /* 0x0000000b22227221 */ /* 0x000fe20000000000 */
[----:B------:R-:W-:Y:S01]  /*20c0*/  SHF.L.U32 R10, R10, 0x10, RZ ;  /* 0x000000100a0a7819 */ /* 0x000fe200000006ff */
[----:B------:R-:W-:Y:S01]  /*20d0*/  FADD R9, R9, R38 ;  /* 0x0000002609097221 */ /* 0x000fe20000000000 */
[----:B------:R-:W-:Y:S01]  /*20e0*/  SHF.L.U32 R5, R36, 0x10, RZ ;  /* 0x0000001024057819 */ /* 0x000fe200000006ff */
[----:B------:R-:W-:Y:S01]  /*20f0*/  FADD R11, R37, R4 ;  /* 0x00000004250b7221 */ /* 0x000fe20000000000 */
[----:B--2---:R-:W-:Y:S02]  /*2100*/  SEL R12, R12, RZ, P2 ;  /* 0x000000ff0c0c7207 */ /* 0x004fe40001000000 */
[----:B------:R-:W-:Y:S01]  /*2110*/  SEL R13, R13, RZ, P2 ;  /* 0x000000ff0d0d7207 */ /* 0x000fe20001000000 */
[----:B------:R-:W-:Y:S01]  /*2120*/  FADD R10, R10, R5 ;  /* 0x000000050a0a7221 */ /* 0x000fe20000000000 */
[----:B------:R-:W-:-:S02]  /*2130*/  SEL R14, R14, RZ, P2 ;  /* 0x000000ff0e0e7207 */ /* 0x000fc40001000000 */
[----:B------:R-:W-:Y:S02]  /*2140*/  SEL R17, R17, RZ, P3 ;  /* 0x000000ff11117207 */ /* 0x000fe40001800000 */
[----:B------:R-:W-:Y:S01]  /*2150*/  SEL R37, R16, RZ, P3 ;  /* 0x000000ff10257207 */ /* 0x000fe20001800000 */
[----:B------:R-:W-:Y:S01]  /*2160*/  IMAD.U32 R40, R14, 0x10000, RZ ;  /* 0x000100000e287824 */ /* 0x000fe200078e00ff */
[----:B------:R-:W-:Y:S02]  /*2170*/  SEL R39, R18, RZ, P3 ;  /* 0x000000ff12277207 */ /* 0x000fe40001800000 */
[----:B------:R-:W-:Y:S02]  /*2180*/  PRMT R4, R12, 0x7632, R4 ;  /* 0x000076320c047816 */ /* 0x000fe40000000004 */
[----:B------:R-:W-:Y:S01]  /*2190*/  PRMT R5, R13, 0x7632, R5 ;  /* 0x000076320d057816 */ /* 0x000fe20000000005 */
[----:B------:R-:W-:Y:S01]  /*21a0*/  @P0 IMAD.U32 R40, R39, 0x10000, RZ ;  /* 0x0001000027280824 */ /* 0x000fe200078e00ff */
[----:B------:R-:W-:-:S02]  /*21b0*/  SHF.L.U32 R38, R13, 0x10, RZ ;  /* 0x000000100d267819 */ /* 0x000fc400000006ff */
[----:B------:R-:W-:Y:S02]  /*21c0*/  SEL R15, R15, RZ, P2 ;  /* 0x000000ff0f0f7207 */ /* 0x000fe40001000000 */
[----:B------:R-:W-:Y:S02]  /*21d0*/  SHF.L.U32 R36, R12, 0x10, RZ ;  /* 0x000000100c247819 */ /* 0x000fe400000006ff */
[----:B------:R-:W-:Y:S02]  /*21e0*/  @P0 SHF.L.U32 R38, R17, 0x10, RZ ;  /* 0x0000001011260819 */ /* 0x000fe400000006ff */
[----:B------:R-:W-:Y:S02]  /*21f0*/  SEL R19, R19, RZ, P3 ;  /* 0x000000ff13137207 */ /* 0x000fe40001800000 */
[----:B------:R-:W-:Y:S02]  /*2200*/  @P0 SHF.L.U32 R36, R37, 0x10, RZ ;  /* 0x0000001025240819 */ /* 0x000fe400000006ff */
[----:B------:R-:W-:-:S02]  /*2210*/  PRMT R17, R17, 0x7632, R17 ;  /* 0x0000763211117816 */ /* 0x000fc40000000011 */
[----:B------:R-:W-:Y:S01]  /*2220*/  PRMT R18, R14, 0x7632, R18 ;  /* 0x000076320e127816 */ /* 0x000fe20000000012 */
[----:B------:R-:W-:Y:S01]  /*2230*/  FADD R13, -R23, R36 ;  /* 0x00000024170d7221 */ /* 0x000fe20000000100 */
[----:B------:R-:W-:Y:S02]  /*2240*/  SHF.L.U32 R12, R4, 0x10, RZ ;  /* 0x00000010040c7819 */ /* 0x000fe400000006ff */
[----:B------:R-:W-:Y:S01]  /*2250*/  SHF.L.U32 R14, R5, 0x10, RZ ;  /* 0x00000010050e7819 */ /* 0x000fe200000006ff */
[----:B------:R-:W-:Y:S01]  /*2260*/  IMAD.U32 R18, R18, 0x10000, RZ ;  /* 0x0001000012127824 */ /* 0x000fe200078e00ff */
[----:B------:R-:W-:Y:S01]  /*2270*/  SHF.L.U32 R42, R15, 0x10, RZ ;  /* 0x000000100f2a7819 */ /* 0x000fe200000006ff */
[----:B------:R-:W0:Y:S01]  /*2280*/  LDC.64 R4, c[0x0][0x210] ;  /* 0x00008400ff047b82 */ /* 0x000e220000000a00 */
[----:B------:R-:W-:Y:S01]  /*2290*/  PRMT R37, R37, 0x7632, R37 ;  /* 0x0000763225257816 */ /* 0x000fe20000000025 */
[----:B-1----:R-:W-:Y:S01]  /*22a0*/  FMUL R13, R22, R13 ;  /* 0x0000000d160d7220 */ /* 0x002fe20000400000 */
[----:B------:R-:W-:-:S02]  /*22b0*/  PRMT R39, R39, 0x7632, R39 ;  /* 0x0000763227277816 */ /* 0x000fc40000000027 */
[----:B------:R-:W-:Y:S02]  /*22c0*/  SHF.L.U32 R8, R8, 0x10, RZ ;  /* 0x0000001008087819 */ /* 0x000fe400000006ff */
[----:B------:R-:W-:Y:S01]  /*22d0*/  PRMT R16, R15, 0x7632, R16 ;  /* 0x000076320f107816 */ /* 0x000fe20000000010 */
[----:B------:R-:W-:Y:S01]  /*22e0*/  FADD R15, -R23, R38 ;  /* 0x00000026170f7221 */ /* 0x000fe20000000100 */
[----:B------:R-:W-:Y:S01]  /*22f0*/  @P0 SHF.L.U32 R42, R19, 0x10, RZ ;  /* 0x00000010132a0819 */ /* 0x000fe200000006ff */
[----:B------:R-:W-:Y:S01]  /*2300*/  @P0 IMAD.U32 R18, R39, 0x10000, RZ ;  /* 0x0001000027120824 */ /* 0x000fe200078e00ff */
[----:B------:R-:W-:Y:S01]  /*2310*/  @P0 SHF.L.U32 R14, R17, 0x10, RZ ;  /* 0x00000010110e0819 */ /* 0x000fe200000006ff */
[----:B------:R-:W-:Y:S01]  /*2320*/  FADD R17, -R23, R40 ;  /* 0x0000002817117221 */ /* 0x000fe20000000100 */
[----:B------:R-:W-:Y:S01]  /*2330*/  PRMT R19, R19, 0x7632, R19 ;  /* 0x0000763213137816 */ /* 0x000fe20000000013 */
[----:B------:R-:W-:Y:S01]  /*2340*/  FADD R8, R8, R41 ;  /* 0x0000002908087221 */ /* 0x000fe20000000000 */
[----:B------:R-:W-:Y:S01]  /*2350*/  @P0 SHF.L.U32 R12, R37, 0x10, RZ ;  /* 0x00000010250c0819 */ /* 0x000fe200000006ff */
[----:B------:R-:W-:Y:S01]  /*2360*/  FADD R37, R24, 1 ;  /* 0x3f80000018257421 */ /* 0x000fe20000000000 */
[----:B------:R-:W-:Y:S01]  /*2370*/  SHF.L.U32 R16, R16, 0x10, RZ ;  /* 0x0000001010107819 */ /* 0x000fe200000006ff */
[----:B------:R-:W-:Y:S01]  /*2380*/  FADD R39, R26, 1 ;  /* 0x3f8000001a277421 */ /* 0x000fe20000000000 */
[----:B------:R-:W-:Y:S01]  /*2390*/  @P0 SHF.L.U32 R16, R19, 0x10, RZ ;  /* 0x0000001013100819 */ /* 0x000fe200000006ff */
[C---:B------:R-:W-:Y:S01]  /*23a0*/  FMUL R24, R22.reuse, R15 ;  /* 0x0000000f16187220 */ /* 0x040fe20000400000 */
[----:B------:R-:W-:Y:S01]  /*23b0*/  FMUL R17, R22, R17 ;  /* 0x0000001116117220 */ /* 0x000fe20000400000 */
[----:B------:R-:W-:Y:S01]  /*23c0*/  FFMA R37, R13, R37, R8 ;  /* 0x000000250d257223 */ /* 0x000fe20000000008 */
[----:B------:R-:W-:Y:S01]  /*23d0*/  FADD R19, -R23, R42 ;  /* 0x0000002a17137221 */ /* 0x000fe20000000100 */
[----:B------:R-:W-:Y:S01]  /*23e0*/  FFMA R24, R24, R25, R7 ;  /* 0x0000001918187223 */ /* 0x000fe20000000007 */
[----:B------:R-:W-:Y:S01]  /*23f0*/  FFMA R39, R17, R39, R6 ;  /* 0x0000002711277223 */ /* 0x000fe20000000006 */
[C---:B------:R-:W-:Y:S01]  /*2400*/  FADD R7, -R23.reuse, R12 ;  /* 0x0000000c17077221 */ /* 0x040fe20000000100 */
[C---:B------:R-:W-:Y:S01]  /*2410*/  FADD R13, -R23.reuse, R14 ;  /* 0x0000000e170d7221 */ /* 0x040fe20000000100 */
[C---:B------:R-:W-:Y:S01]  /*2420*/  FADD R15, -R23.reuse, R18 ;  /* 0x00000012170f7221 */ /* 0x040fe20000000100 */
[----:B------:R-:W-:Y:S01]  /*2430*/  FADD R17, -R23, R16 ;  /* 0x0000001017117221 */ /* 0x000fe20000000100 */
[C---:B------:R-:W-:Y:S01]  /*2440*/  FMUL R26, R22.reuse, R19 ;  /* 0x00000013161a7220 */ /* 0x040fe20000400000 */
[C---:B------:R-:W-:Y:S01]  /*2450*/  FMUL R7, R22.reuse, R7 ;  /* 0x0000000716077220 */ /* 0x040fe20000400000 */
[C---:B------:R-:W-:Y:S01]  /*2460*/  FMUL R6, R22.reuse, R13 ;  /* 0x0000000d16067220 */ /* 0x040fe20000400000 */
[C---:B------:R-:W-:Y:S01]  /*2470*/  FMUL R8, R22.reuse, R15 ;  /* 0x0000000f16087220 */ /* 0x040fe20000400000 */
[----:B------:R-:W-:Y:S01]  /*2480*/  FMUL R17, R22, R17 ;  /* 0x0000001116117220 */ /* 0x000fe20000400000 */
[----:B------:R-:W-:Y:S01]  /*2490*/  FFMA R26, R26, R31, R35 ;  /* 0x0000001f1a1a7223 */ /* 0x000fe20000000023 */
[----:B------:R-:W-:Y:S01]  /*24a0*/  FFMA R34, R7, R27, R34 ;  /* 0x0000001b07227223 */ /* 0x000fe20000000022 */
[----:B------:R-:W-:Y:S01]  /*24b0*/  FFMA R11, R6, R30, R11 ;  /* 0x0000001e060b7223 */ /* 0x000fe2000000000b */
[----:B------:R-:W-:Y:S01]  /*24c0*/  FFMA R8, R8, R29, R9 ;  /* 0x0000001d08087223 */ /* 0x000fe20000000009 */
[----:B------:R-:W-:Y:S01]  /*24d0*/  FFMA R17, R17, R28, R10 ;  /* 0x0000001c11117223 */ /* 0x000fe2000000000a */
[----:B0-----:R-:W-:Y:S01]  /*24e0*/  IMAD.WIDE R4, R32, 0x2, R4 ;  /* 0x0000000220047825 */ /* 0x001fe200078e0204 */
[----:B------:R-:W-:-:S02]  /*24f0*/  F2FP.BF16.F32.PACK_AB R12, R34, R37 ;  /* 0x00000025220c723e */ /* 0x000fc400000010ff */
[----:B------:R-:W-:Y:S02]  /*2500*/  F2FP.BF16.F32.PACK_AB R13, R11, R24 ;  /* 0x000000180b0d723e */ /* 0x000fe400000010ff */
[----:B------:R-:W-:Y:S02]  /*2510*/  F2FP.BF16.F32.PACK_AB R14, R8, R39 ;  /* 0x00000027080e723e */ /* 0x000fe400000010ff */
[----:B------:R-:W-:-:S05]  /*2520*/  F2FP.BF16.F32.PACK_AB R15, R17, R26 ;  /* 0x0000001a110f723e */ /* 0x000fca00000010ff */
[----:B------:R0:W-:Y:S01]  /*2530*/  @!P1 STG.E.128 desc[UR4][R4.64], R12 ;  /* 0x0000000c04009986 */ /* 0x0001e2000c101d04 */
[----:B------:R-:W-:Y:S05]  /*2540*/  @!P4 BRA `(.L_x_2) ;  /* 0xfffffff40094c947 */ /* 0x000fea000383ffff */
[----:B------:R-:W-:Y:S05]  /*2550*/  EXIT ;  /* 0x000000000000794d */ /* 0x000fea0003800000 */
.L_x_3:
[----:B------:R-:W-:-:S00]  /*2560*/  BRA `(.L_x_3) ;  /* 0xfffffffc00fc7947 */ /* 0x000fc0000383ffff */
[----:B------:R-:W-:-:S00]  /*2570*/  NOP ;  /* 0x0000000000007918 */ /* 0x000fc00000000000 */
        /* <DEDUP_REMOVED lines=8> */
.L_x_4:


//--------------------- .nv.global.init           --------------------------
	.section	.nv.global.init,"aw",@progbits
.nv.global.init:
	.type		_$_str,@object
	.size		_$_str,(.L_0 - _$_str)
_$_str:
        /*0000*/ 	.byte	0x5f, 0x5f, 0x43, 0x55, 0x44, 0x41, 0x5f, 0x46, 0x54, 0x5a, 0x00
.L_0:


//--------------------- .nv.constant0.triton_     --------------------------
	.section	.nv.constant0.triton_,"a",@progbits
	.sectionflags	@""
	.align	4
.nv.constant0.triton_:
	.zero		572
